//
// Generated by NVIDIA NVVM Compiler
//
// Compiler Build ID: CL-36424714
// Cuda compilation tools, release 13.0, V13.0.88
// Based on NVVM 20.0.0
//

.version 9.0
.target sm_100
.address_size 64

	// .globl	_Z19monte_carlo_eu_callPddddddjii
.global .align 4 .b8 precalc_xorwow_matrix[102400];
.global .align 4 .b8 precalc_xorwow_offset_matrix[102400];
.global .align 4 .b8 mrg32k3aM1[2304];
.global .align 4 .b8 mrg32k3aM2[2304];
.global .align 4 .b8 mrg32k3aM1SubSeq[2016];
.global .align 4 .b8 mrg32k3aM2SubSeq[2016];
.global .align 4 .b8 mrg32k3aM1Seq[2304];
.global .align 4 .b8 mrg32k3aM2Seq[2304];
.const .align 8 .b8 __cr_lgamma_table[72];

.visible .entry _Z19monte_carlo_eu_callPddddddjii(
	.param .u64 .ptr .align 1 _Z19monte_carlo_eu_callPddddddjii_param_0,
	.param .f64 _Z19monte_carlo_eu_callPddddddjii_param_1,
	.param .f64 _Z19monte_carlo_eu_callPddddddjii_param_2,
	.param .f64 _Z19monte_carlo_eu_callPddddddjii_param_3,
	.param .f64 _Z19monte_carlo_eu_callPddddddjii_param_4,
	.param .f64 _Z19monte_carlo_eu_callPddddddjii_param_5,
	.param .u32 _Z19monte_carlo_eu_callPddddddjii_param_6,
	.param .u32 _Z19monte_carlo_eu_callPddddddjii_param_7,
	.param .u32 _Z19monte_carlo_eu_callPddddddjii_param_8
)
{
	.local .align 8 .b8 	__local_depot0[48];
	.reg .b64 	%SP;
	.reg .b64 	%SPL;
	.reg .pred 	%p<78>;
	.reg .b32 	%r<1341>;
	.reg .b32 	%f<3>;
	.reg .b64 	%rd<41>;
	.reg .b64 	%fd<138>;

	mov.u64 	%SPL, __local_depot0;
	ld.param.u64 	%rd14, [_Z19monte_carlo_eu_callPddddddjii_param_0];
	ld.param.f64 	%fd129, [_Z19monte_carlo_eu_callPddddddjii_param_1];
	ld.param.f64 	%fd37, [_Z19monte_carlo_eu_callPddddddjii_param_5];
	ld.param.u32 	%r587, [_Z19monte_carlo_eu_callPddddddjii_param_6];
	ld.param.u32 	%r589, [_Z19monte_carlo_eu_callPddddddjii_param_7];
	ld.param.u32 	%r588, [_Z19monte_carlo_eu_callPddddddjii_param_8];
	cvta.to.global.u64 	%rd1, %rd14;
	mov.u32 	%r590, %tid.x;
	mov.u32 	%r591, %ctaid.x;
	mov.u32 	%r592, %ntid.x;
	mad.lo.s32 	%r1, %r591, %r592, %r590;
	setp.ge.s32 	%p1, %r1, %r589;
	@%p1 bra 	$L__BB0_133;
	add.u64 	%rd2, %SPL, 0;
	xor.b32  	%r595, %r587, -1429050551;
	mul.lo.s32 	%r596, %r595, 1099087573;
	add.s32 	%r1333, %r596, -638133224;
	add.s32 	%r1051, %r596, 123456789;
	st.local.v2.u32 	[%rd2], {%r1333, %r1051};
	xor.b32  	%r1050, %r596, 362436069;
	mov.b32 	%r1049, -123459836;
	st.local.v2.u32 	[%rd2+8], {%r1050, %r1049};
	add.s32 	%r1047, %r596, 5783321;
	mov.b32 	%r1048, -589760388;
	st.local.v2.u32 	[%rd2+16], {%r1048, %r1047};
	setp.eq.s32 	%p2, %r1, 0;
	@%p2 bra 	$L__BB0_116;
	cvt.s64.s32 	%rd39, %r1;
	mov.b32 	%r1034, 0;
	mov.b32 	%r1049, -123459836;
	mov.b32 	%r1048, -589760388;
	mov.u64 	%rd17, precalc_xorwow_matrix;
$L__BB0_3:
	mov.u64 	%rd4, %rd39;
	and.b64  	%rd5, %rd4, 3;
	setp.eq.s64 	%p3, %rd5, 0;
	@%p3 bra 	$L__BB0_115;
	mul.wide.u32 	%rd16, %r1034, 3200;
	add.s64 	%rd6, %rd17, %rd16;
	mov.b32 	%r1047, 0;
	mov.u32 	%r1048, %r1047;
	mov.u32 	%r1049, %r1047;
	mov.u32 	%r1050, %r1047;
	mov.u32 	%r1051, %r1047;
	mov.u32 	%r1040, %r1047;
$L__BB0_5:
	mul.wide.u32 	%rd18, %r1040, 4;
	add.s64 	%rd19, %rd2, %rd18;
	ld.local.u32 	%r18, [%rd19+4];
	shl.b32 	%r19, %r1040, 5;
	mov.b32 	%r1046, 0;
$L__BB0_6:
	.pragma "nounroll";
	shr.u32 	%r602, %r18, %r1046;
	and.b32  	%r603, %r602, 1;
	setp.eq.b32 	%p4, %r603, 1;
	not.pred 	%p5, %p4;
	add.s32 	%r604, %r19, %r1046;
	mul.lo.s32 	%r605, %r604, 5;
	mul.wide.u32 	%rd20, %r605, 4;
	add.s64 	%rd7, %rd6, %rd20;
	@%p5 bra 	$L__BB0_8;
	ld.global.u32 	%r606, [%rd7];
	xor.b32  	%r1051, %r1051, %r606;
	ld.global.u32 	%r607, [%rd7+4];
	xor.b32  	%r1050, %r1050, %r607;
	ld.global.u32 	%r608, [%rd7+8];
	xor.b32  	%r1049, %r1049, %r608;
	ld.global.u32 	%r609, [%rd7+12];
	xor.b32  	%r1048, %r1048, %r609;
	ld.global.u32 	%r610, [%rd7+16];
	xor.b32  	%r1047, %r1047, %r610;
$L__BB0_8:
	and.b32  	%r612, %r602, 2;
	setp.eq.s32 	%p6, %r612, 0;
	@%p6 bra 	$L__BB0_10;
	ld.global.u32 	%r613, [%rd7+20];
	xor.b32  	%r1051, %r1051, %r613;
	ld.global.u32 	%r614, [%rd7+24];
	xor.b32  	%r1050, %r1050, %r614;
	ld.global.u32 	%r615, [%rd7+28];
	xor.b32  	%r1049, %r1049, %r615;
	ld.global.u32 	%r616, [%rd7+32];
	xor.b32  	%r1048, %r1048, %r616;
	ld.global.u32 	%r617, [%rd7+36];
	xor.b32  	%r1047, %r1047, %r617;
$L__BB0_10:
	and.b32  	%r619, %r602, 4;
	setp.eq.s32 	%p7, %r619, 0;
	@%p7 bra 	$L__BB0_12;
	ld.global.u32 	%r620, [%rd7+40];
	xor.b32  	%r1051, %r1051, %r620;
	ld.global.u32 	%r621, [%rd7+44];
	xor.b32  	%r1050, %r1050, %r621;
	ld.global.u32 	%r622, [%rd7+48];
	xor.b32  	%r1049, %r1049, %r622;
	ld.global.u32 	%r623, [%rd7+52];
	xor.b32  	%r1048, %r1048, %r623;
	ld.global.u32 	%r624, [%rd7+56];
	xor.b32  	%r1047, %r1047, %r624;
$L__BB0_12:
	and.b32  	%r626, %r602, 8;
	setp.eq.s32 	%p8, %r626, 0;
	@%p8 bra 	$L__BB0_14;
	ld.global.u32 	%r627, [%rd7+60];
	xor.b32  	%r1051, %r1051, %r627;
	ld.global.u32 	%r628, [%rd7+64];
	xor.b32  	%r1050, %r1050, %r628;
	ld.global.u32 	%r629, [%rd7+68];
	xor.b32  	%r1049, %r1049, %r629;
	ld.global.u32 	%r630, [%rd7+72];
	xor.b32  	%r1048, %r1048, %r630;
	ld.global.u32 	%r631, [%rd7+76];
	xor.b32  	%r1047, %r1047, %r631;
$L__BB0_14:
	and.b32  	%r633, %r602, 16;
	setp.eq.s32 	%p9, %r633, 0;
	@%p9 bra 	$L__BB0_16;
	ld.global.u32 	%r634, [%rd7+80];
	xor.b32  	%r1051, %r1051, %r634;
	ld.global.u32 	%r635, [%rd7+84];
	xor.b32  	%r1050, %r1050, %r635;
	ld.global.u32 	%r636, [%rd7+88];
	xor.b32  	%r1049, %r1049, %r636;
	ld.global.u32 	%r637, [%rd7+92];
	xor.b32  	%r1048, %r1048, %r637;
	ld.global.u32 	%r638, [%rd7+96];
	xor.b32  	%r1047, %r1047, %r638;
$L__BB0_16:
	and.b32  	%r640, %r602, 32;
	setp.eq.s32 	%p10, %r640, 0;
	@%p10 bra 	$L__BB0_18;
	ld.global.u32 	%r641, [%rd7+100];
	xor.b32  	%r1051, %r1051, %r641;
	ld.global.u32 	%r642, [%rd7+104];
	xor.b32  	%r1050, %r1050, %r642;
	ld.global.u32 	%r643, [%rd7+108];
	xor.b32  	%r1049, %r1049, %r643;
	ld.global.u32 	%r644, [%rd7+112];
	xor.b32  	%r1048, %r1048, %r644;
	ld.global.u32 	%r645, [%rd7+116];
	xor.b32  	%r1047, %r1047, %r645;
$L__BB0_18:
	and.b32  	%r647, %r602, 64;
	setp.eq.s32 	%p11, %r647, 0;
	@%p11 bra 	$L__BB0_20;
	ld.global.u32 	%r648, [%rd7+120];
	xor.b32  	%r1051, %r1051, %r648;
	ld.global.u32 	%r649, [%rd7+124];
	xor.b32  	%r1050, %r1050, %r649;
	ld.global.u32 	%r650, [%rd7+128];
	xor.b32  	%r1049, %r1049, %r650;
	ld.global.u32 	%r651, [%rd7+132];
	xor.b32  	%r1048, %r1048, %r651;
	ld.global.u32 	%r652, [%rd7+136];
	xor.b32  	%r1047, %r1047, %r652;
$L__BB0_20:
	and.b32  	%r654, %r602, 128;
	setp.eq.s32 	%p12, %r654, 0;
	@%p12 bra 	$L__BB0_22;
	ld.global.u32 	%r655, [%rd7+140];
	xor.b32  	%r1051, %r1051, %r655;
	ld.global.u32 	%r656, [%rd7+144];
	xor.b32  	%r1050, %r1050, %r656;
	ld.global.u32 	%r657, [%rd7+148];
	xor.b32  	%r1049, %r1049, %r657;
	ld.global.u32 	%r658, [%rd7+152];
	xor.b32  	%r1048, %r1048, %r658;
	ld.global.u32 	%r659, [%rd7+156];
	xor.b32  	%r1047, %r1047, %r659;
$L__BB0_22:
	and.b32  	%r661, %r602, 256;
	setp.eq.s32 	%p13, %r661, 0;
	@%p13 bra 	$L__BB0_24;
	ld.global.u32 	%r662, [%rd7+160];
	xor.b32  	%r1051, %r1051, %r662;
	ld.global.u32 	%r663, [%rd7+164];
	xor.b32  	%r1050, %r1050, %r663;
	ld.global.u32 	%r664, [%rd7+168];
	xor.b32  	%r1049, %r1049, %r664;
	ld.global.u32 	%r665, [%rd7+172];
	xor.b32  	%r1048, %r1048, %r665;
	ld.global.u32 	%r666, [%rd7+176];
	xor.b32  	%r1047, %r1047, %r666;
$L__BB0_24:
	and.b32  	%r668, %r602, 512;
	setp.eq.s32 	%p14, %r668, 0;
	@%p14 bra 	$L__BB0_26;
	ld.global.u32 	%r669, [%rd7+180];
	xor.b32  	%r1051, %r1051, %r669;
	ld.global.u32 	%r670, [%rd7+184];
	xor.b32  	%r1050, %r1050, %r670;
	ld.global.u32 	%r671, [%rd7+188];
	xor.b32  	%r1049, %r1049, %r671;
	ld.global.u32 	%r672, [%rd7+192];
	xor.b32  	%r1048, %r1048, %r672;
	ld.global.u32 	%r673, [%rd7+196];
	xor.b32  	%r1047, %r1047, %r673;
$L__BB0_26:
	and.b32  	%r675, %r602, 1024;
	setp.eq.s32 	%p15, %r675, 0;
	@%p15 bra 	$L__BB0_28;
	ld.global.u32 	%r676, [%rd7+200];
	xor.b32  	%r1051, %r1051, %r676;
	ld.global.u32 	%r677, [%rd7+204];
	xor.b32  	%r1050, %r1050, %r677;
	ld.global.u32 	%r678, [%rd7+208];
	xor.b32  	%r1049, %r1049, %r678;
	ld.global.u32 	%r679, [%rd7+212];
	xor.b32  	%r1048, %r1048, %r679;
	ld.global.u32 	%r680, [%rd7+216];
	xor.b32  	%r1047, %r1047, %r680;
$L__BB0_28:
	and.b32  	%r682, %r602, 2048;
	setp.eq.s32 	%p16, %r682, 0;
	@%p16 bra 	$L__BB0_30;
	ld.global.u32 	%r683, [%rd7+220];
	xor.b32  	%r1051, %r1051, %r683;
	ld.global.u32 	%r684, [%rd7+224];
	xor.b32  	%r1050, %r1050, %r684;
	ld.global.u32 	%r685, [%rd7+228];
	xor.b32  	%r1049, %r1049, %r685;
	ld.global.u32 	%r686, [%rd7+232];
	xor.b32  	%r1048, %r1048, %r686;
	ld.global.u32 	%r687, [%rd7+236];
	xor.b32  	%r1047, %r1047, %r687;
$L__BB0_30:
	and.b32  	%r689, %r602, 4096;
	setp.eq.s32 	%p17, %r689, 0;
	@%p17 bra 	$L__BB0_32;
	ld.global.u32 	%r690, [%rd7+240];
	xor.b32  	%r1051, %r1051, %r690;
	ld.global.u32 	%r691, [%rd7+244];
	xor.b32  	%r1050, %r1050, %r691;
	ld.global.u32 	%r692, [%rd7+248];
	xor.b32  	%r1049, %r1049, %r692;
	ld.global.u32 	%r693, [%rd7+252];
	xor.b32  	%r1048, %r1048, %r693;
	ld.global.u32 	%r694, [%rd7+256];
	xor.b32  	%r1047, %r1047, %r694;
$L__BB0_32:
	and.b32  	%r696, %r602, 8192;
	setp.eq.s32 	%p18, %r696, 0;
	@%p18 bra 	$L__BB0_34;
	ld.global.u32 	%r697, [%rd7+260];
	xor.b32  	%r1051, %r1051, %r697;
	ld.global.u32 	%r698, [%rd7+264];
	xor.b32  	%r1050, %r1050, %r698;
	ld.global.u32 	%r699, [%rd7+268];
	xor.b32  	%r1049, %r1049, %r699;
	ld.global.u32 	%r700, [%rd7+272];
	xor.b32  	%r1048, %r1048, %r700;
	ld.global.u32 	%r701, [%rd7+276];
	xor.b32  	%r1047, %r1047, %r701;
$L__BB0_34:
	and.b32  	%r703, %r602, 16384;
	setp.eq.s32 	%p19, %r703, 0;
	@%p19 bra 	$L__BB0_36;
	ld.global.u32 	%r704, [%rd7+280];
	xor.b32  	%r1051, %r1051, %r704;
	ld.global.u32 	%r705, [%rd7+284];
	xor.b32  	%r1050, %r1050, %r705;
	ld.global.u32 	%r706, [%rd7+288];
	xor.b32  	%r1049, %r1049, %r706;
	ld.global.u32 	%r707, [%rd7+292];
	xor.b32  	%r1048, %r1048, %r707;
	ld.global.u32 	%r708, [%rd7+296];
	xor.b32  	%r1047, %r1047, %r708;
$L__BB0_36:
	and.b32  	%r710, %r602, 32768;
	setp.eq.s32 	%p20, %r710, 0;
	@%p20 bra 	$L__BB0_38;
	ld.global.u32 	%r711, [%rd7+300];
	xor.b32  	%r1051, %r1051, %r711;
	ld.global.u32 	%r712, [%rd7+304];
	xor.b32  	%r1050, %r1050, %r712;
	ld.global.u32 	%r713, [%rd7+308];
	xor.b32  	%r1049, %r1049, %r713;
	ld.global.u32 	%r714, [%rd7+312];
	xor.b32  	%r1048, %r1048, %r714;
	ld.global.u32 	%r715, [%rd7+316];
	xor.b32  	%r1047, %r1047, %r715;
$L__BB0_38:
	add.s32 	%r1046, %r1046, 16;
	setp.ne.s32 	%p21, %r1046, 32;
	@%p21 bra 	$L__BB0_6;
	mad.lo.s32 	%r716, %r1040, -31, %r19;
	add.s32 	%r1040, %r716, 1;
	setp.ne.s32 	%p22, %r1040, 5;
	@%p22 bra 	$L__BB0_5;
	st.local.u32 	[%rd2+4], %r1051;
	st.local.v2.u32 	[%rd2+8], {%r1050, %r1049};
	st.local.v2.u32 	[%rd2+16], {%r1048, %r1047};
	setp.eq.s64 	%p23, %rd5, 1;
	@%p23 bra 	$L__BB0_115;
	mov.b32 	%r1047, 0;
	mov.u32 	%r1048, %r1047;
	mov.u32 	%r1049, %r1047;
	mov.u32 	%r1050, %r1047;
	mov.u32 	%r1051, %r1047;
	mov.u32 	%r1132, %r1047;
$L__BB0_42:
	mul.wide.u32 	%rd21, %r1132, 4;
	add.s64 	%rd22, %rd2, %rd21;
	ld.local.u32 	%r194, [%rd22+4];
	shl.b32 	%r195, %r1132, 5;
	mov.b32 	%r1138, 0;
$L__BB0_43:
	.pragma "nounroll";
	shr.u32 	%r719, %r194, %r1138;
	and.b32  	%r720, %r719, 1;
	setp.eq.b32 	%p24, %r720, 1;
	not.pred 	%p25, %p24;
	add.s32 	%r721, %r195, %r1138;
	mul.lo.s32 	%r722, %r721, 5;
	mul.wide.u32 	%rd23, %r722, 4;
	add.s64 	%rd8, %rd6, %rd23;
	@%p25 bra 	$L__BB0_45;
	ld.global.u32 	%r723, [%rd8];
	xor.b32  	%r1051, %r1051, %r723;
	ld.global.u32 	%r724, [%rd8+4];
	xor.b32  	%r1050, %r1050, %r724;
	ld.global.u32 	%r725, [%rd8+8];
	xor.b32  	%r1049, %r1049, %r725;
	ld.global.u32 	%r726, [%rd8+12];
	xor.b32  	%r1048, %r1048, %r726;
	ld.global.u32 	%r727, [%rd8+16];
	xor.b32  	%r1047, %r1047, %r727;
$L__BB0_45:
	and.b32  	%r729, %r719, 2;
	setp.eq.s32 	%p26, %r729, 0;
	@%p26 bra 	$L__BB0_47;
	ld.global.u32 	%r730, [%rd8+20];
	xor.b32  	%r1051, %r1051, %r730;
	ld.global.u32 	%r731, [%rd8+24];
	xor.b32  	%r1050, %r1050, %r731;
	ld.global.u32 	%r732, [%rd8+28];
	xor.b32  	%r1049, %r1049, %r732;
	ld.global.u32 	%r733, [%rd8+32];
	xor.b32  	%r1048, %r1048, %r733;
	ld.global.u32 	%r734, [%rd8+36];
	xor.b32  	%r1047, %r1047, %r734;
$L__BB0_47:
	and.b32  	%r736, %r719, 4;
	setp.eq.s32 	%p27, %r736, 0;
	@%p27 bra 	$L__BB0_49;
	ld.global.u32 	%r737, [%rd8+40];
	xor.b32  	%r1051, %r1051, %r737;
	ld.global.u32 	%r738, [%rd8+44];
	xor.b32  	%r1050, %r1050, %r738;
	ld.global.u32 	%r739, [%rd8+48];
	xor.b32  	%r1049, %r1049, %r739;
	ld.global.u32 	%r740, [%rd8+52];
	xor.b32  	%r1048, %r1048, %r740;
	ld.global.u32 	%r741, [%rd8+56];
	xor.b32  	%r1047, %r1047, %r741;
$L__BB0_49:
	and.b32  	%r743, %r719, 8;
	setp.eq.s32 	%p28, %r743, 0;
	@%p28 bra 	$L__BB0_51;
	ld.global.u32 	%r744, [%rd8+60];
	xor.b32  	%r1051, %r1051, %r744;
	ld.global.u32 	%r745, [%rd8+64];
	xor.b32  	%r1050, %r1050, %r745;
	ld.global.u32 	%r746, [%rd8+68];
	xor.b32  	%r1049, %r1049, %r746;
	ld.global.u32 	%r747, [%rd8+72];
	xor.b32  	%r1048, %r1048, %r747;
	ld.global.u32 	%r748, [%rd8+76];
	xor.b32  	%r1047, %r1047, %r748;
$L__BB0_51:
	and.b32  	%r750, %r719, 16;
	setp.eq.s32 	%p29, %r750, 0;
	@%p29 bra 	$L__BB0_53;
	ld.global.u32 	%r751, [%rd8+80];
	xor.b32  	%r1051, %r1051, %r751;
	ld.global.u32 	%r752, [%rd8+84];
	xor.b32  	%r1050, %r1050, %r752;
	ld.global.u32 	%r753, [%rd8+88];
	xor.b32  	%r1049, %r1049, %r753;
	ld.global.u32 	%r754, [%rd8+92];
	xor.b32  	%r1048, %r1048, %r754;
	ld.global.u32 	%r755, [%rd8+96];
	xor.b32  	%r1047, %r1047, %r755;
$L__BB0_53:
	and.b32  	%r757, %r719, 32;
	setp.eq.s32 	%p30, %r757, 0;
	@%p30 bra 	$L__BB0_55;
	ld.global.u32 	%r758, [%rd8+100];
	xor.b32  	%r1051, %r1051, %r758;
	ld.global.u32 	%r759, [%rd8+104];
	xor.b32  	%r1050, %r1050, %r759;
	ld.global.u32 	%r760, [%rd8+108];
	xor.b32  	%r1049, %r1049, %r760;
	ld.global.u32 	%r761, [%rd8+112];
	xor.b32  	%r1048, %r1048, %r761;
	ld.global.u32 	%r762, [%rd8+116];
	xor.b32  	%r1047, %r1047, %r762;
$L__BB0_55:
	and.b32  	%r764, %r719, 64;
	setp.eq.s32 	%p31, %r764, 0;
	@%p31 bra 	$L__BB0_57;
	ld.global.u32 	%r765, [%rd8+120];
	xor.b32  	%r1051, %r1051, %r765;
	ld.global.u32 	%r766, [%rd8+124];
	xor.b32  	%r1050, %r1050, %r766;
	ld.global.u32 	%r767, [%rd8+128];
	xor.b32  	%r1049, %r1049, %r767;
	ld.global.u32 	%r768, [%rd8+132];
	xor.b32  	%r1048, %r1048, %r768;
	ld.global.u32 	%r769, [%rd8+136];
	xor.b32  	%r1047, %r1047, %r769;
$L__BB0_57:
	and.b32  	%r771, %r719, 128;
	setp.eq.s32 	%p32, %r771, 0;
	@%p32 bra 	$L__BB0_59;
	ld.global.u32 	%r772, [%rd8+140];
	xor.b32  	%r1051, %r1051, %r772;
	ld.global.u32 	%r773, [%rd8+144];
	xor.b32  	%r1050, %r1050, %r773;
	ld.global.u32 	%r774, [%rd8+148];
	xor.b32  	%r1049, %r1049, %r774;
	ld.global.u32 	%r775, [%rd8+152];
	xor.b32  	%r1048, %r1048, %r775;
	ld.global.u32 	%r776, [%rd8+156];
	xor.b32  	%r1047, %r1047, %r776;
$L__BB0_59:
	and.b32  	%r778, %r719, 256;
	setp.eq.s32 	%p33, %r778, 0;
	@%p33 bra 	$L__BB0_61;
	ld.global.u32 	%r779, [%rd8+160];
	xor.b32  	%r1051, %r1051, %r779;
	ld.global.u32 	%r780, [%rd8+164];
	xor.b32  	%r1050, %r1050, %r780;
	ld.global.u32 	%r781, [%rd8+168];
	xor.b32  	%r1049, %r1049, %r781;
	ld.global.u32 	%r782, [%rd8+172];
	xor.b32  	%r1048, %r1048, %r782;
	ld.global.u32 	%r783, [%rd8+176];
	xor.b32  	%r1047, %r1047, %r783;
$L__BB0_61:
	and.b32  	%r785, %r719, 512;
	setp.eq.s32 	%p34, %r785, 0;
	@%p34 bra 	$L__BB0_63;
	ld.global.u32 	%r786, [%rd8+180];
	xor.b32  	%r1051, %r1051, %r786;
	ld.global.u32 	%r787, [%rd8+184];
	xor.b32  	%r1050, %r1050, %r787;
	ld.global.u32 	%r788, [%rd8+188];
	xor.b32  	%r1049, %r1049, %r788;
	ld.global.u32 	%r789, [%rd8+192];
	xor.b32  	%r1048, %r1048, %r789;
	ld.global.u32 	%r790, [%rd8+196];
	xor.b32  	%r1047, %r1047, %r790;
$L__BB0_63:
	and.b32  	%r792, %r719, 1024;
	setp.eq.s32 	%p35, %r792, 0;
	@%p35 bra 	$L__BB0_65;
	ld.global.u32 	%r793, [%rd8+200];
	xor.b32  	%r1051, %r1051, %r793;
	ld.global.u32 	%r794, [%rd8+204];
	xor.b32  	%r1050, %r1050, %r794;
	ld.global.u32 	%r795, [%rd8+208];
	xor.b32  	%r1049, %r1049, %r795;
	ld.global.u32 	%r796, [%rd8+212];
	xor.b32  	%r1048, %r1048, %r796;
	ld.global.u32 	%r797, [%rd8+216];
	xor.b32  	%r1047, %r1047, %r797;
$L__BB0_65:
	and.b32  	%r799, %r719, 2048;
	setp.eq.s32 	%p36, %r799, 0;
	@%p36 bra 	$L__BB0_67;
	ld.global.u32 	%r800, [%rd8+220];
	xor.b32  	%r1051, %r1051, %r800;
	ld.global.u32 	%r801, [%rd8+224];
	xor.b32  	%r1050, %r1050, %r801;
	ld.global.u32 	%r802, [%rd8+228];
	xor.b32  	%r1049, %r1049, %r802;
	ld.global.u32 	%r803, [%rd8+232];
	xor.b32  	%r1048, %r1048, %r803;
	ld.global.u32 	%r804, [%rd8+236];
	xor.b32  	%r1047, %r1047, %r804;
$L__BB0_67:
	and.b32  	%r806, %r719, 4096;
	setp.eq.s32 	%p37, %r806, 0;
	@%p37 bra 	$L__BB0_69;
	ld.global.u32 	%r807, [%rd8+240];
	xor.b32  	%r1051, %r1051, %r807;
	ld.global.u32 	%r808, [%rd8+244];
	xor.b32  	%r1050, %r1050, %r808;
	ld.global.u32 	%r809, [%rd8+248];
	xor.b32  	%r1049, %r1049, %r809;
	ld.global.u32 	%r810, [%rd8+252];
	xor.b32  	%r1048, %r1048, %r810;
	ld.global.u32 	%r811, [%rd8+256];
	xor.b32  	%r1047, %r1047, %r811;
$L__BB0_69:
	and.b32  	%r813, %r719, 8192;
	setp.eq.s32 	%p38, %r813, 0;
	@%p38 bra 	$L__BB0_71;
	ld.global.u32 	%r814, [%rd8+260];
	xor.b32  	%r1051, %r1051, %r814;
	ld.global.u32 	%r815, [%rd8+264];
	xor.b32  	%r1050, %r1050, %r815;
	ld.global.u32 	%r816, [%rd8+268];
	xor.b32  	%r1049, %r1049, %r816;
	ld.global.u32 	%r817, [%rd8+272];
	xor.b32  	%r1048, %r1048, %r817;
	ld.global.u32 	%r818, [%rd8+276];
	xor.b32  	%r1047, %r1047, %r818;
$L__BB0_71:
	and.b32  	%r820, %r719, 16384;
	setp.eq.s32 	%p39, %r820, 0;
	@%p39 bra 	$L__BB0_73;
	ld.global.u32 	%r821, [%rd8+280];
	xor.b32  	%r1051, %r1051, %r821;
	ld.global.u32 	%r822, [%rd8+284];
	xor.b32  	%r1050, %r1050, %r822;
	ld.global.u32 	%r823, [%rd8+288];
	xor.b32  	%r1049, %r1049, %r823;
	ld.global.u32 	%r824, [%rd8+292];
	xor.b32  	%r1048, %r1048, %r824;
	ld.global.u32 	%r825, [%rd8+296];
	xor.b32  	%r1047, %r1047, %r825;
$L__BB0_73:
	and.b32  	%r827, %r719, 32768;
	setp.eq.s32 	%p40, %r827, 0;
	@%p40 bra 	$L__BB0_75;
	ld.global.u32 	%r828, [%rd8+300];
	xor.b32  	%r1051, %r1051, %r828;
	ld.global.u32 	%r829, [%rd8+304];
	xor.b32  	%r1050, %r1050, %r829;
	ld.global.u32 	%r830, [%rd8+308];
	xor.b32  	%r1049, %r1049, %r830;
	ld.global.u32 	%r831, [%rd8+312];
	xor.b32  	%r1048, %r1048, %r831;
	ld.global.u32 	%r832, [%rd8+316];
	xor.b32  	%r1047, %r1047, %r832;
$L__BB0_75:
	add.s32 	%r1138, %r1138, 16;
	setp.ne.s32 	%p41, %r1138, 32;
	@%p41 bra 	$L__BB0_43;
	mad.lo.s32 	%r833, %r1132, -31, %r195;
	add.s32 	%r1132, %r833, 1;
	setp.ne.s32 	%p42, %r1132, 5;
	@%p42 bra 	$L__BB0_42;
	st.local.u32 	[%rd2+4], %r1051;
	st.local.v2.u32 	[%rd2+8], {%r1050, %r1049};
	st.local.v2.u32 	[%rd2+16], {%r1048, %r1047};
	setp.ne.s64 	%p43, %rd5, 3;
	@%p43 bra 	$L__BB0_115;
	mov.b32 	%r1047, 0;
	mov.u32 	%r1048, %r1047;
	mov.u32 	%r1049, %r1047;
	mov.u32 	%r1050, %r1047;
	mov.u32 	%r1051, %r1047;
	mov.u32 	%r1224, %r1047;
$L__BB0_79:
	mul.wide.u32 	%rd24, %r1224, 4;
	add.s64 	%rd25, %rd2, %rd24;
	ld.local.u32 	%r370, [%rd25+4];
	shl.b32 	%r371, %r1224, 5;
	mov.b32 	%r1230, 0;
$L__BB0_80:
	.pragma "nounroll";
	shr.u32 	%r836, %r370, %r1230;
	and.b32  	%r837, %r836, 1;
	setp.eq.b32 	%p44, %r837, 1;
	not.pred 	%p45, %p44;
	add.s32 	%r838, %r371, %r1230;
	mul.lo.s32 	%r839, %r838, 5;
	mul.wide.u32 	%rd26, %r839, 4;
	add.s64 	%rd9, %rd6, %rd26;
	@%p45 bra 	$L__BB0_82;
	ld.global.u32 	%r840, [%rd9];
	xor.b32  	%r1051, %r1051, %r840;
	ld.global.u32 	%r841, [%rd9+4];
	xor.b32  	%r1050, %r1050, %r841;
	ld.global.u32 	%r842, [%rd9+8];
	xor.b32  	%r1049, %r1049, %r842;
	ld.global.u32 	%r843, [%rd9+12];
	xor.b32  	%r1048, %r1048, %r843;
	ld.global.u32 	%r844, [%rd9+16];
	xor.b32  	%r1047, %r1047, %r844;
$L__BB0_82:
	and.b32  	%r846, %r836, 2;
	setp.eq.s32 	%p46, %r846, 0;
	@%p46 bra 	$L__BB0_84;
	ld.global.u32 	%r847, [%rd9+20];
	xor.b32  	%r1051, %r1051, %r847;
	ld.global.u32 	%r848, [%rd9+24];
	xor.b32  	%r1050, %r1050, %r848;
	ld.global.u32 	%r849, [%rd9+28];
	xor.b32  	%r1049, %r1049, %r849;
	ld.global.u32 	%r850, [%rd9+32];
	xor.b32  	%r1048, %r1048, %r850;
	ld.global.u32 	%r851, [%rd9+36];
	xor.b32  	%r1047, %r1047, %r851;
$L__BB0_84:
	and.b32  	%r853, %r836, 4;
	setp.eq.s32 	%p47, %r853, 0;
	@%p47 bra 	$L__BB0_86;
	ld.global.u32 	%r854, [%rd9+40];
	xor.b32  	%r1051, %r1051, %r854;
	ld.global.u32 	%r855, [%rd9+44];
	xor.b32  	%r1050, %r1050, %r855;
	ld.global.u32 	%r856, [%rd9+48];
	xor.b32  	%r1049, %r1049, %r856;
	ld.global.u32 	%r857, [%rd9+52];
	xor.b32  	%r1048, %r1048, %r857;
	ld.global.u32 	%r858, [%rd9+56];
	xor.b32  	%r1047, %r1047, %r858;
$L__BB0_86:
	and.b32  	%r860, %r836, 8;
	setp.eq.s32 	%p48, %r860, 0;
	@%p48 bra 	$L__BB0_88;
	ld.global.u32 	%r861, [%rd9+60];
	xor.b32  	%r1051, %r1051, %r861;
	ld.global.u32 	%r862, [%rd9+64];
	xor.b32  	%r1050, %r1050, %r862;
	ld.global.u32 	%r863, [%rd9+68];
	xor.b32  	%r1049, %r1049, %r863;
	ld.global.u32 	%r864, [%rd9+72];
	xor.b32  	%r1048, %r1048, %r864;
	ld.global.u32 	%r865, [%rd9+76];
	xor.b32  	%r1047, %r1047, %r865;
$L__BB0_88:
	and.b32  	%r867, %r836, 16;
	setp.eq.s32 	%p49, %r867, 0;
	@%p49 bra 	$L__BB0_90;
	ld.global.u32 	%r868, [%rd9+80];
	xor.b32  	%r1051, %r1051, %r868;
	ld.global.u32 	%r869, [%rd9+84];
	xor.b32  	%r1050, %r1050, %r869;
	ld.global.u32 	%r870, [%rd9+88];
	xor.b32  	%r1049, %r1049, %r870;
	ld.global.u32 	%r871, [%rd9+92];
	xor.b32  	%r1048, %r1048, %r871;
	ld.global.u32 	%r872, [%rd9+96];
	xor.b32  	%r1047, %r1047, %r872;
$L__BB0_90:
	and.b32  	%r874, %r836, 32;
	setp.eq.s32 	%p50, %r874, 0;
	@%p50 bra 	$L__BB0_92;
	ld.global.u32 	%r875, [%rd9+100];
	xor.b32  	%r1051, %r1051, %r875;
	ld.global.u32 	%r876, [%rd9+104];
	xor.b32  	%r1050, %r1050, %r876;
	ld.global.u32 	%r877, [%rd9+108];
	xor.b32  	%r1049, %r1049, %r877;
	ld.global.u32 	%r878, [%rd9+112];
	xor.b32  	%r1048, %r1048, %r878;
	ld.global.u32 	%r879, [%rd9+116];
	xor.b32  	%r1047, %r1047, %r879;
$L__BB0_92:
	and.b32  	%r881, %r836, 64;
	setp.eq.s32 	%p51, %r881, 0;
	@%p51 bra 	$L__BB0_94;
	ld.global.u32 	%r882, [%rd9+120];
	xor.b32  	%r1051, %r1051, %r882;
	ld.global.u32 	%r883, [%rd9+124];
	xor.b32  	%r1050, %r1050, %r883;
	ld.global.u32 	%r884, [%rd9+128];
	xor.b32  	%r1049, %r1049, %r884;
	ld.global.u32 	%r885, [%rd9+132];
	xor.b32  	%r1048, %r1048, %r885;
	ld.global.u32 	%r886, [%rd9+136];
	xor.b32  	%r1047, %r1047, %r886;
$L__BB0_94:
	and.b32  	%r888, %r836, 128;
	setp.eq.s32 	%p52, %r888, 0;
	@%p52 bra 	$L__BB0_96;
	ld.global.u32 	%r889, [%rd9+140];
	xor.b32  	%r1051, %r1051, %r889;
	ld.global.u32 	%r890, [%rd9+144];
	xor.b32  	%r1050, %r1050, %r890;
	ld.global.u32 	%r891, [%rd9+148];
	xor.b32  	%r1049, %r1049, %r891;
	ld.global.u32 	%r892, [%rd9+152];
	xor.b32  	%r1048, %r1048, %r892;
	ld.global.u32 	%r893, [%rd9+156];
	xor.b32  	%r1047, %r1047, %r893;
$L__BB0_96:
	and.b32  	%r895, %r836, 256;
	setp.eq.s32 	%p53, %r895, 0;
	@%p53 bra 	$L__BB0_98;
	ld.global.u32 	%r896, [%rd9+160];
	xor.b32  	%r1051, %r1051, %r896;
	ld.global.u32 	%r897, [%rd9+164];
	xor.b32  	%r1050, %r1050, %r897;
	ld.global.u32 	%r898, [%rd9+168];
	xor.b32  	%r1049, %r1049, %r898;
	ld.global.u32 	%r899, [%rd9+172];
	xor.b32  	%r1048, %r1048, %r899;
	ld.global.u32 	%r900, [%rd9+176];
	xor.b32  	%r1047, %r1047, %r900;
$L__BB0_98:
	and.b32  	%r902, %r836, 512;
	setp.eq.s32 	%p54, %r902, 0;
	@%p54 bra 	$L__BB0_100;
	ld.global.u32 	%r903, [%rd9+180];
	xor.b32  	%r1051, %r1051, %r903;
	ld.global.u32 	%r904, [%rd9+184];
	xor.b32  	%r1050, %r1050, %r904;
	ld.global.u32 	%r905, [%rd9+188];
	xor.b32  	%r1049, %r1049, %r905;
	ld.global.u32 	%r906, [%rd9+192];
	xor.b32  	%r1048, %r1048, %r906;
	ld.global.u32 	%r907, [%rd9+196];
	xor.b32  	%r1047, %r1047, %r907;
$L__BB0_100:
	and.b32  	%r909, %r836, 1024;
	setp.eq.s32 	%p55, %r909, 0;
	@%p55 bra 	$L__BB0_102;
	ld.global.u32 	%r910, [%rd9+200];
	xor.b32  	%r1051, %r1051, %r910;
	ld.global.u32 	%r911, [%rd9+204];
	xor.b32  	%r1050, %r1050, %r911;
	ld.global.u32 	%r912, [%rd9+208];
	xor.b32  	%r1049, %r1049, %r912;
	ld.global.u32 	%r913, [%rd9+212];
	xor.b32  	%r1048, %r1048, %r913;
	ld.global.u32 	%r914, [%rd9+216];
	xor.b32  	%r1047, %r1047, %r914;
$L__BB0_102:
	and.b32  	%r916, %r836, 2048;
	setp.eq.s32 	%p56, %r916, 0;
	@%p56 bra 	$L__BB0_104;
	ld.global.u32 	%r917, [%rd9+220];
	xor.b32  	%r1051, %r1051, %r917;
	ld.global.u32 	%r918, [%rd9+224];
	xor.b32  	%r1050, %r1050, %r918;
	ld.global.u32 	%r919, [%rd9+228];
	xor.b32  	%r1049, %r1049, %r919;
	ld.global.u32 	%r920, [%rd9+232];
	xor.b32  	%r1048, %r1048, %r920;
	ld.global.u32 	%r921, [%rd9+236];
	xor.b32  	%r1047, %r1047, %r921;
$L__BB0_104:
	and.b32  	%r923, %r836, 4096;
	setp.eq.s32 	%p57, %r923, 0;
	@%p57 bra 	$L__BB0_106;
	ld.global.u32 	%r924, [%rd9+240];
	xor.b32  	%r1051, %r1051, %r924;
	ld.global.u32 	%r925, [%rd9+244];
	xor.b32  	%r1050, %r1050, %r925;
	ld.global.u32 	%r926, [%rd9+248];
	xor.b32  	%r1049, %r1049, %r926;
	ld.global.u32 	%r927, [%rd9+252];
	xor.b32  	%r1048, %r1048, %r927;
	ld.global.u32 	%r928, [%rd9+256];
	xor.b32  	%r1047, %r1047, %r928;
$L__BB0_106:
	and.b32  	%r930, %r836, 8192;
	setp.eq.s32 	%p58, %r930, 0;
	@%p58 bra 	$L__BB0_108;
	ld.global.u32 	%r931, [%rd9+260];
	xor.b32  	%r1051, %r1051, %r931;
	ld.global.u32 	%r932, [%rd9+264];
	xor.b32  	%r1050, %r1050, %r932;
	ld.global.u32 	%r933, [%rd9+268];
	xor.b32  	%r1049, %r1049, %r933;
	ld.global.u32 	%r934, [%rd9+272];
	xor.b32  	%r1048, %r1048, %r934;
	ld.global.u32 	%r935, [%rd9+276];
	xor.b32  	%r1047, %r1047, %r935;
$L__BB0_108:
	and.b32  	%r937, %r836, 16384;
	setp.eq.s32 	%p59, %r937, 0;
	@%p59 bra 	$L__BB0_110;
	ld.global.u32 	%r938, [%rd9+280];
	xor.b32  	%r1051, %r1051, %r938;
	ld.global.u32 	%r939, [%rd9+284];
	xor.b32  	%r1050, %r1050, %r939;
	ld.global.u32 	%r940, [%rd9+288];
	xor.b32  	%r1049, %r1049, %r940;
	ld.global.u32 	%r941, [%rd9+292];
	xor.b32  	%r1048, %r1048, %r941;
	ld.global.u32 	%r942, [%rd9+296];
	xor.b32  	%r1047, %r1047, %r942;
$L__BB0_110:
	and.b32  	%r944, %r836, 32768;
	setp.eq.s32 	%p60, %r944, 0;
	@%p60 bra 	$L__BB0_112;
	ld.global.u32 	%r945, [%rd9+300];
	xor.b32  	%r1051, %r1051, %r945;
	ld.global.u32 	%r946, [%rd9+304];
	xor.b32  	%r1050, %r1050, %r946;
	ld.global.u32 	%r947, [%rd9+308];
	xor.b32  	%r1049, %r1049, %r947;
	ld.global.u32 	%r948, [%rd9+312];
	xor.b32  	%r1048, %r1048, %r948;
	ld.global.u32 	%r949, [%rd9+316];
	xor.b32  	%r1047, %r1047, %r949;
$L__BB0_112:
	add.s32 	%r1230, %r1230, 16;
	setp.ne.s32 	%p61, %r1230, 32;
	@%p61 bra 	$L__BB0_80;
	mad.lo.s32 	%r950, %r1224, -31, %r371;
	add.s32 	%r1224, %r950, 1;
	setp.ne.s32 	%p62, %r1224, 5;
	@%p62 bra 	$L__BB0_79;
	st.local.u32 	[%rd2+4], %r1051;
	st.local.v2.u32 	[%rd2+8], {%r1050, %r1049};
	st.local.v2.u32 	[%rd2+16], {%r1048, %r1047};
$L__BB0_115:
	shr.u64 	%rd39, %rd4, 2;
	add.s32 	%r1034, %r1034, 1;
	setp.gt.u64 	%p63, %rd4, 3;
	@%p63 bra 	$L__BB0_3;
$L__BB0_116:
	mul.lo.s32 	%r551, %r588, %r1;
	mul.wide.s32 	%rd27, %r551, 8;
	add.s64 	%rd28, %rd1, %rd27;
	st.global.f64 	[%rd28], %fd129;
	setp.lt.s32 	%p64, %r588, 2;
	@%p64 bra 	$L__BB0_133;
	ld.param.f64 	%fd127, [_Z19monte_carlo_eu_callPddddddjii_param_4];
	ld.param.f64 	%fd126, [_Z19monte_carlo_eu_callPddddddjii_param_3];
	add.s32 	%r952, %r588, -1;
	cvt.rn.f64.s32 	%fd39, %r952;
	div.rn.f64 	%fd40, %fd126, %fd39;
	mov.b32 	%r953, 1127219200;
	mov.b32 	%r954, -2147483648;
	mov.b64 	%fd1, {%r954, %r953};
	mul.f64 	%fd41, %fd37, 0dBFE0000000000000;
	fma.rn.f64 	%fd42, %fd37, %fd41, %fd127;
	mul.f64 	%fd2, %fd42, %fd40;
	sqrt.rn.f64 	%fd43, %fd40;
	mul.f64 	%fd3, %fd37, %fd43;
	add.s64 	%rd30, %rd27, %rd1;
	add.s64 	%rd40, %rd30, 8;
	neg.s32 	%r1321, %r588;
	mov.b32 	%r1328, 0;
	mov.f64 	%fd135, 0d0000000000000000;
$L__BB0_118:
	setp.eq.s32 	%p65, %r1328, 1;
	mov.b32 	%r1328, 0;
	mov.f64 	%fd136, %fd135;
	@%p65 bra 	$L__BB0_129;
	shr.u32 	%r957, %r1051, 2;
	xor.b32  	%r958, %r957, %r1051;
	shl.b32 	%r959, %r1047, 4;
	shl.b32 	%r960, %r958, 1;
	xor.b32  	%r961, %r960, %r959;
	xor.b32  	%r962, %r961, %r958;
	xor.b32  	%r561, %r962, %r1047;
	add.s32 	%r963, %r1333, %r561;
	add.s32 	%r964, %r963, 362437;
	shr.u32 	%r965, %r1050, 2;
	xor.b32  	%r966, %r965, %r1050;
	shl.b32 	%r967, %r561, 4;
	shl.b32 	%r968, %r966, 1;
	xor.b32  	%r969, %r968, %r967;
	xor.b32  	%r970, %r969, %r966;
	xor.b32  	%r562, %r970, %r561;
	add.s32 	%r971, %r1333, %r562;
	add.s32 	%r972, %r971, 724874;
	shr.u32 	%r973, %r1049, 2;
	xor.b32  	%r974, %r973, %r1049;
	shl.b32 	%r975, %r562, 4;
	shl.b32 	%r976, %r974, 1;
	xor.b32  	%r977, %r976, %r975;
	xor.b32  	%r978, %r977, %r974;
	xor.b32  	%r563, %r978, %r562;
	add.s32 	%r979, %r1333, %r563;
	add.s32 	%r980, %r979, 1087311;
	shr.u32 	%r981, %r1048, 2;
	xor.b32  	%r982, %r981, %r1048;
	shl.b32 	%r983, %r563, 4;
	shl.b32 	%r984, %r982, 1;
	xor.b32  	%r985, %r984, %r983;
	xor.b32  	%r986, %r985, %r982;
	xor.b32  	%r1340, %r986, %r563;
	add.s32 	%r1333, %r1333, 1449748;
	add.s32 	%r987, %r1340, %r1333;
	cvt.u64.u32 	%rd31, %r964;
	mul.wide.u32 	%rd32, %r972, 2097152;
	xor.b64  	%rd33, %rd32, %rd31;
	cvt.rn.f64.u64 	%fd44, %rd33;
	fma.rn.f64 	%fd130, %fd44, 0d3CA0000000000000, 0d3C90000000000000;
	cvt.u64.u32 	%rd34, %r980;
	mul.wide.u32 	%rd35, %r987, 2097152;
	xor.b64  	%rd36, %rd35, %rd34;
	cvt.rn.f64.u64 	%fd45, %rd36;
	fma.rn.f64 	%fd7, %fd45, 0d3CB0000000000000, 0d3CA0000000000000;
	{
	.reg .b32 %temp; 
	mov.b64 	{%temp, %r1329}, %fd130;
	}
	{
	.reg .b32 %temp; 
	mov.b64 	{%r1330, %temp}, %fd130;
	}
	setp.gt.s32 	%p66, %r1329, 1048575;
	mov.b32 	%r1331, -1023;
	@%p66 bra 	$L__BB0_121;
	mul.f64 	%fd130, %fd130, 0d4350000000000000;
	{
	.reg .b32 %temp; 
	mov.b64 	{%temp, %r1329}, %fd130;
	}
	{
	.reg .b32 %temp; 
	mov.b64 	{%r1330, %temp}, %fd130;
	}
	mov.b32 	%r1331, -1077;
$L__BB0_121:
	add.s32 	%r989, %r1329, -1;
	setp.gt.u32 	%p67, %r989, 2146435070;
	@%p67 bra 	$L__BB0_125;
	shr.u32 	%r992, %r1329, 20;
	add.s32 	%r1332, %r1331, %r992;
	and.b32  	%r993, %r1329, 1048575;
	or.b32  	%r994, %r993, 1072693248;
	mov.b64 	%fd131, {%r1330, %r994};
	setp.lt.u32 	%p69, %r994, 1073127583;
	@%p69 bra 	$L__BB0_124;
	{
	.reg .b32 %temp; 
	mov.b64 	{%r995, %temp}, %fd131;
	}
	{
	.reg .b32 %temp; 
	mov.b64 	{%temp, %r996}, %fd131;
	}
	add.s32 	%r997, %r996, -1048576;
	mov.b64 	%fd131, {%r995, %r997};
	add.s32 	%r1332, %r1332, 1;
$L__BB0_124:
	add.f64 	%fd47, %fd131, 0dBFF0000000000000;
	add.f64 	%fd48, %fd131, 0d3FF0000000000000;
	rcp.approx.ftz.f64 	%fd49, %fd48;
	neg.f64 	%fd50, %fd48;
	fma.rn.f64 	%fd51, %fd50, %fd49, 0d3FF0000000000000;
	fma.rn.f64 	%fd52, %fd51, %fd51, %fd51;
	fma.rn.f64 	%fd53, %fd52, %fd49, %fd49;
	mul.f64 	%fd54, %fd47, %fd53;
	fma.rn.f64 	%fd55, %fd47, %fd53, %fd54;
	mul.f64 	%fd56, %fd55, %fd55;
	fma.rn.f64 	%fd57, %fd56, 0d3EB1380B3AE80F1E, 0d3ED0EE258B7A8B04;
	fma.rn.f64 	%fd58, %fd57, %fd56, 0d3EF3B2669F02676F;
	fma.rn.f64 	%fd59, %fd58, %fd56, 0d3F1745CBA9AB0956;
	fma.rn.f64 	%fd60, %fd59, %fd56, 0d3F3C71C72D1B5154;
	fma.rn.f64 	%fd61, %fd60, %fd56, 0d3F624924923BE72D;
	fma.rn.f64 	%fd62, %fd61, %fd56, 0d3F8999999999A3C4;
	fma.rn.f64 	%fd63, %fd62, %fd56, 0d3FB5555555555554;
	sub.f64 	%fd64, %fd47, %fd55;
	add.f64 	%fd65, %fd64, %fd64;
	neg.f64 	%fd66, %fd55;
	fma.rn.f64 	%fd67, %fd66, %fd47, %fd65;
	mul.f64 	%fd68, %fd53, %fd67;
	mul.f64 	%fd69, %fd56, %fd63;
	fma.rn.f64 	%fd70, %fd69, %fd55, %fd68;
	xor.b32  	%r998, %r1332, -2147483648;
	mov.b32 	%r999, 1127219200;
	mov.b64 	%fd71, {%r998, %r999};
	sub.f64 	%fd72, %fd71, %fd1;
	fma.rn.f64 	%fd73, %fd72, 0d3FE62E42FEFA39EF, %fd55;
	fma.rn.f64 	%fd74, %fd72, 0dBFE62E42FEFA39EF, %fd73;
	sub.f64 	%fd75, %fd74, %fd55;
	sub.f64 	%fd76, %fd70, %fd75;
	fma.rn.f64 	%fd77, %fd72, 0d3C7ABC9E3B39803F, %fd76;
	add.f64 	%fd132, %fd73, %fd77;
	bra.uni 	$L__BB0_126;
$L__BB0_125:
	fma.rn.f64 	%fd46, %fd130, 0d7FF0000000000000, 0d7FF0000000000000;
	{
	.reg .b32 %temp; 
	mov.b64 	{%temp, %r990}, %fd130;
	}
	and.b32  	%r991, %r990, 2147483647;
	setp.eq.s32 	%p68, %r991, 0;
	selp.f64 	%fd132, 0dFFF0000000000000, %fd46, %p68;
$L__BB0_126:
	mul.f64 	%fd16, %fd132, 0dC000000000000000;
	{
	.reg .b32 %temp; 
	mov.b64 	{%temp, %r1000}, %fd7;
	}
	shl.b32 	%r1001, %r1000, 1;
	setp.gt.u32 	%p70, %r1001, -2038431744;
	mov.f64 	%fd78, 0d0000000000000000;
	mul.rn.f64 	%fd79, %fd7, %fd78;
	selp.f64 	%fd17, %fd79, %fd7, %p70;
	{
	.reg .b32 %temp; 
	mov.b64 	{%r1002, %temp}, %fd17;
	}
	{
	.reg .b32 %temp; 
	mov.b64 	{%temp, %r1003}, %fd17;
	}
	add.s32 	%r1004, %r1003, 1048576;
	mov.b64 	%fd80, {%r1002, %r1004};
	cvt.rni.f64.f64 	%fd81, %fd80;
	cvt.rzi.s64.f64 	%rd37, %fd81;
	cvt.u32.u64 	%r1005, %rd37;
	fma.rn.f64 	%fd82, %fd81, 0dBFE0000000000000, %fd17;
	mul.f64 	%fd83, %fd82, 0d3CA1A62633145C07;
	fma.rn.f64 	%fd84, %fd82, 0d400921FB54442D18, %fd83;
	mul.rn.f64 	%fd85, %fd84, %fd84;
	fma.rn.f64 	%fd86, %fd85, 0dBDA8FF8320FD8164, 0d3E21EEA7C1EF8528;
	fma.rn.f64 	%fd87, %fd86, %fd85, 0dBE927E4F8E06E6D9;
	fma.rn.f64 	%fd88, %fd87, %fd85, 0d3EFA01A019DDBCE9;
	fma.rn.f64 	%fd89, %fd88, %fd85, 0dBF56C16C16C15D47;
	fma.rn.f64 	%fd90, %fd89, %fd85, 0d3FA5555555555551;
	fma.rn.f64 	%fd91, %fd90, %fd85, 0dBFE0000000000000;
	fma.rn.f64 	%fd92, %fd91, %fd85, 0d3FF0000000000000;
	fma.rn.f64 	%fd93, %fd85, 0d3DE5DB65F9785EBA, 0dBE5AE5F12CB0D246;
	fma.rn.f64 	%fd94, %fd93, %fd85, 0d3EC71DE369ACE392;
	fma.rn.f64 	%fd95, %fd94, %fd85, 0dBF2A01A019DB62A1;
	fma.rn.f64 	%fd96, %fd95, %fd85, 0d3F81111111110818;
	fma.rn.f64 	%fd97, %fd96, %fd85, 0dBFC5555555555554;
	fma.rn.f64 	%fd98, %fd97, %fd85, 0d0000000000000000;
	fma.rn.f64 	%fd99, %fd98, %fd84, %fd84;
	and.b64  	%rd38, %rd37, 1;
	setp.eq.b64 	%p71, %rd38, 1;
	{
	.reg .b32 %temp; 
	mov.b64 	{%temp, %r1006}, %fd99;
	}
	{
	.reg .b32 %temp; 
	mov.b64 	{%r1007, %temp}, %fd99;
	}
	xor.b32  	%r1008, %r1006, -2147483648;
	mov.b64 	%fd100, {%r1007, %r1008};
	selp.f64 	%fd133, %fd92, %fd99, %p71;
	selp.f64 	%fd134, %fd100, %fd92, %p71;
	and.b32  	%r1009, %r1005, 2;
	setp.eq.s32 	%p72, %r1009, 0;
	@%p72 bra 	$L__BB0_128;
	{
	.reg .b32 %temp; 
	mov.b64 	{%temp, %r1010}, %fd133;
	}
	{
	.reg .b32 %temp; 
	mov.b64 	{%r1011, %temp}, %fd133;
	}
	xor.b32  	%r1012, %r1010, -2147483648;
	mov.b64 	%fd133, {%r1011, %r1012};
	{
	.reg .b32 %temp; 
	mov.b64 	{%temp, %r1013}, %fd134;
	}
	{
	.reg .b32 %temp; 
	mov.b64 	{%r1014, %temp}, %fd134;
	}
	xor.b32  	%r1015, %r1013, -2147483648;
	mov.b64 	%fd134, {%r1014, %r1015};
$L__BB0_128:
	sqrt.rn.f64 	%fd101, %fd16;
	mov.f64 	%fd102, 0d0000000000000000;
	add.rn.f64 	%fd103, %fd134, %fd102;
	cvt.rzi.f64.f64 	%fd104, %fd17;
	setp.eq.f64 	%p73, %fd17, %fd104;
	mul.rn.f64 	%fd105, %fd17, %fd102;
	selp.f64 	%fd106, %fd105, %fd133, %p73;
	mul.f64 	%fd136, %fd101, %fd106;
	mul.f64 	%fd135, %fd101, %fd103;
	mov.b32 	%r1328, 1;
	mov.u32 	%r1048, %r563;
	mov.u32 	%r1049, %r562;
	mov.u32 	%r1050, %r561;
	mov.u32 	%r1051, %r1047;
	mov.u32 	%r1047, %r1340;
$L__BB0_129:
	fma.rn.f64 	%fd28, %fd3, %fd136, %fd2;
	fma.rn.f64 	%fd107, %fd28, 0d3FF71547652B82FE, 0d4338000000000000;
	{
	.reg .b32 %temp; 
	mov.b64 	{%r583, %temp}, %fd107;
	}
	mov.f64 	%fd108, 0dC338000000000000;
	add.rn.f64 	%fd109, %fd107, %fd108;
	fma.rn.f64 	%fd110, %fd109, 0dBFE62E42FEFA39EF, %fd28;
	fma.rn.f64 	%fd111, %fd109, 0dBC7ABC9E3B39803F, %fd110;
	fma.rn.f64 	%fd112, %fd111, 0d3E5ADE1569CE2BDF, 0d3E928AF3FCA213EA;
	fma.rn.f64 	%fd113, %fd112, %fd111, 0d3EC71DEE62401315;
	fma.rn.f64 	%fd114, %fd113, %fd111, 0d3EFA01997C89EB71;
	fma.rn.f64 	%fd115, %fd114, %fd111, 0d3F2A01A014761F65;
	fma.rn.f64 	%fd116, %fd115, %fd111, 0d3F56C16C1852B7AF;
	fma.rn.f64 	%fd117, %fd116, %fd111, 0d3F81111111122322;
	fma.rn.f64 	%fd118, %fd117, %fd111, 0d3FA55555555502A1;
	fma.rn.f64 	%fd119, %fd118, %fd111, 0d3FC5555555555511;
	fma.rn.f64 	%fd120, %fd119, %fd111, 0d3FE000000000000B;
	fma.rn.f64 	%fd121, %fd120, %fd111, 0d3FF0000000000000;
	fma.rn.f64 	%fd122, %fd121, %fd111, 0d3FF0000000000000;
	{
	.reg .b32 %temp; 
	mov.b64 	{%r584, %temp}, %fd122;
	}
	{
	.reg .b32 %temp; 
	mov.b64 	{%temp, %r585}, %fd122;
	}
	shl.b32 	%r1017, %r583, 20;
	add.s32 	%r1018, %r1017, %r585;
	mov.b64 	%fd137, {%r584, %r1018};
	{
	.reg .b32 %temp; 
	mov.b64 	{%temp, %r1019}, %fd28;
	}
	mov.b32 	%f2, %r1019;
	abs.f32 	%f1, %f2;
	setp.lt.f32 	%p74, %f1, 0f4086232B;
	@%p74 bra 	$L__BB0_132;
	setp.lt.f64 	%p75, %fd28, 0d0000000000000000;
	add.f64 	%fd123, %fd28, 0d7FF0000000000000;
	selp.f64 	%fd137, 0d0000000000000000, %fd123, %p75;
	setp.geu.f32 	%p76, %f1, 0f40874800;
	@%p76 bra 	$L__BB0_132;
	shr.u32 	%r1020, %r583, 31;
	add.s32 	%r1021, %r583, %r1020;
	shr.s32 	%r1022, %r1021, 1;
	shl.b32 	%r1023, %r1022, 20;
	add.s32 	%r1024, %r585, %r1023;
	mov.b64 	%fd124, {%r584, %r1024};
	sub.s32 	%r1025, %r583, %r1022;
	shl.b32 	%r1026, %r1025, 20;
	add.s32 	%r1027, %r1026, 1072693248;
	mov.b32 	%r1028, 0;
	mov.b64 	%fd125, {%r1028, %r1027};
	mul.f64 	%fd137, %fd125, %fd124;
$L__BB0_132:
	mul.f64 	%fd129, %fd129, %fd137;
	st.global.f64 	[%rd40], %fd129;
	add.s64 	%rd40, %rd40, 8;
	add.s32 	%r1321, %r1321, 1;
	setp.ne.s32 	%p77, %r1321, -1;
	@%p77 bra 	$L__BB0_118;
$L__BB0_133:
	ret;

}


// ===== COMPILED SASS (sm_100) =====

	.target	sm_100

	.elftype	@"ET_EXEC"


//--------------------- .note.nv.tkinfo           --------------------------
	.section	.note.nv.tkinfo,"",@"SHT_NOTE"
	.sectionflags	@"SHF_NOTE_NV_TKINFO"
	.tkinfo
        /*0018*/ 	.word	0x00000002
        /*0030*/ 	.string	""
        /*0030*/ 	.string	"ptxas"
        /*0030*/ 	.string	"Cuda compilation tools, release 13.0, V13.0.88"
        /*0030*/ 	.string	"Build cuda_13.0.r13.0/compiler.36424714_0"
        /*0030*/ 	.string	"-arch sm_100 -m 64 "



//--------------------- .note.nv.cuinfo           --------------------------
	.section	.note.nv.cuinfo,"",@"SHT_NOTE"
	.sectionflags	@"SHF_NOTE_NV_CUINFO"
        /*0018*/ 	.short	0x0002
        /*001a*/ 	.short	0x0064
        /*001c*/ 	.short	0x0082
	.zero		2


//--------------------- .nv.info                  --------------------------
	.section	.nv.info,"",@"SHT_CUDA_INFO"
	.align	4


	//----- nvinfo : EIATTR_REGCOUNT
	.align		4
        /*0000*/ 	.byte	0x04, 0x2f
        /*0002*/ 	.short	(.L_10 - .L_9)
	.align		4
.L_9:
        /*0004*/ 	.word	index@(_Z19monte_carlo_eu_callPddddddjii)
        /*0008*/ 	.word	0x00000028


	//----- nvinfo : EIATTR_FRAME_SIZE
	.align		4
.L_10:
        /*000c*/ 	.byte	0x04, 0x11
        /*000e*/ 	.short	(.L_12 - .L_11)
	.align		4
.L_11:
        /*0010*/ 	.word	index@($__internal_1_$__cuda_sm20_dsqrt_rn_f64_mediumpath_v1)
        /*0014*/ 	.word	0x00000030


	//----- nvinfo : EIATTR_FRAME_SIZE
	.align		4
.L_12:
        /*0018*/ 	.byte	0x04, 0x11
        /*001a*/ 	.short	(.L_14 - .L_13)
	.align		4
.L_13:
        /*001c*/ 	.word	index@($__internal_0_$__cuda_sm20_div_rn_f64_full)
        /*0020*/ 	.word	0x00000030


	//----- nvinfo : EIATTR_FRAME_SIZE
	.align		4
.L_14:
        /*0024*/ 	.byte	0x04, 0x11
        /*0026*/ 	.short	(.L_16 - .L_15)
	.align		4
.L_15:
        /*0028*/ 	.word	index@(_Z19monte_carlo_eu_callPddddddjii)
        /*002c*/ 	.word	0x00000030


	//----- nvinfo : EIATTR_MIN_STACK_SIZE
	.align		4
.L_16:
        /*0030*/ 	.byte	0x04, 0x12
        /*0032*/ 	.short	(.L_18 - .L_17)
	.align		4
.L_17:
        /*0034*/ 	.word	index@(_Z19monte_carlo_eu_callPddddddjii)
        /*0038*/ 	.word	0x00000030
.L_18:


//--------------------- .nv.compat                --------------------------
	.section	.nv.compat,"",@"SHT_CUDA_COMPAT_INFO"
	.align	4
        /*0000*/ 	.byte	0x02, 0x09, 0x00, 0x00, 0x02, 0x02, 0x01, 0x00, 0x02, 0x05, 0x05, 0x00, 0x03, 0x07, 0x01, 0x01
        /*0010*/ 	.byte	0x02, 0x03, 0x00, 0x00, 0x02, 0x06, 0x01, 0x00, 0x04, 0x0b, 0x08, 0x00, 0x01, 0x00, 0x00, 0x00
        /*0020*/ 	.byte	0x00, 0x00, 0x00, 0x00


//--------------------- .nv.info._Z19monte_carlo_eu_callPddddddjii --------------------------
	.section	.nv.info._Z19monte_carlo_eu_callPddddddjii,"",@"SHT_CUDA_INFO"
	.sectionflags	@""
	.align	4


	//----- nvinfo : EIATTR_CUDA_API_VERSION
	.align		4
        /*0000*/ 	.byte	0x04, 0x37
        /*0002*/ 	.short	(.L_20 - .L_19)
.L_19:
        /*0004*/ 	.word	0x00000082


	//----- nvinfo : EIATTR_KPARAM_INFO
	.align		4
.L_20:
        /*0008*/ 	.byte	0x04, 0x17
        /*000a*/ 	.short	(.L_22 - .L_21)
.L_21:
        /*000c*/ 	.word	0x00000000
        /*0010*/ 	.short	0x0008
        /*0012*/ 	.short	0x0038
        /*0014*/ 	.byte	0x00, 0xf0, 0x11, 0x00


	//----- nvinfo : EIATTR_KPARAM_INFO
	.align		4
.L_22:
        /*0018*/ 	.byte	0x04, 0x17
        /*001a*/ 	.short	(.L_24 - .L_23)
.L_23:
        /*001c*/ 	.word	0x00000000
        /*0020*/ 	.short	0x0007
        /*0022*/ 	.short	0x0034
        /*0024*/ 	.byte	0x00, 0xf0, 0x11, 0x00


	//----- nvinfo : EIATTR_KPARAM_INFO
	.align		4
.L_24:
        /*0028*/ 	.byte	0x04, 0x17
        /*002a*/ 	.short	(.L_26 - .L_25)
.L_25:
        /*002c*/ 	.word	0x00000000
        /*0030*/ 	.short	0x0006
        /*0032*/ 	.short	0x0030
        /*0034*/ 	.byte	0x00, 0xf0, 0x11, 0x00


	//----- nvinfo : EIATTR_KPARAM_INFO
	.align		4
.L_26:
        /*0038*/ 	.byte	0x04, 0x17
        /*003a*/ 	.short	(.L_28 - .L_27)
.L_27:
        /*003c*/ 	.word	0x00000000
        /*0040*/ 	.short	0x0005
        /*0042*/ 	.short	0x0028
        /*0044*/ 	.byte	0x00, 0xf0, 0x21, 0x00


	//----- nvinfo : EIATTR_KPARAM_INFO
	.align		4
.L_28:
        /*0048*/ 	.byte	0x04, 0x17
        /*004a*/ 	.short	(.L_30 - .L_29)
.L_29:
        /*004c*/ 	.word	0x00000000
        /*0050*/ 	.short	0x0004
        /*0052*/ 	.short	0x0020
        /*0054*/ 	.byte	0x00, 0xf0, 0x21, 0x00


	//----- nvinfo : EIATTR_KPARAM_INFO
	.align		4
.L_30:
        /*0058*/ 	.byte	0x04, 0x17
        /*005a*/ 	.short	(.L_32 - .L_31)
.L_31:
        /*005c*/ 	.word	0x00000000
        /*0060*/ 	.short	0x0003
        /*0062*/ 	.short	0x0018
        /*0064*/ 	.byte	0x00, 0xf0, 0x21, 0x00


	//----- nvinfo : EIATTR_KPARAM_INFO
	.align		4
.L_32:
        /*0068*/ 	.byte	0x04, 0x17
        /*006a*/ 	.short	(.L_34 - .L_33)
.L_33:
        /*006c*/ 	.word	0x00000000
        /*0070*/ 	.short	0x0002
        /*0072*/ 	.short	0x0010
        /*0074*/ 	.byte	0x00, 0xf0, 0x21, 0x00


	//----- nvinfo : EIATTR_KPARAM_INFO
	.align		4
.L_34:
        /*0078*/ 	.byte	0x04, 0x17
        /*007a*/ 	.short	(.L_36 - .L_35)
.L_35:
        /*007c*/ 	.word	0x00000000
        /*0080*/ 	.short	0x0001
        /*0082*/ 	.short	0x0008
        /*0084*/ 	.byte	0x00, 0xf0, 0x21, 0x00


	//----- nvinfo : EIATTR_KPARAM_INFO
	.align		4
.L_36:
        /*0088*/ 	.byte	0x04, 0x17
        /*008a*/ 	.short	(.L_38 - .L_37)
.L_37:
        /*008c*/ 	.word	0x00000000
        /*0090*/ 	.short	0x0000
        /*0092*/ 	.short	0x0000
        /*0094*/ 	.byte	0x00, 0xf5, 0x21, 0x00


	//----- nvinfo : EIATTR_SPARSE_MMA_MASK
	.align		4
.L_38:
        /*0098*/ 	.byte	0x03, 0x50
        /*009a*/ 	.short	0x0000


	//----- nvinfo : EIATTR_MAXREG_COUNT
	.align		4
        /*009c*/ 	.byte	0x03, 0x1b
        /*009e*/ 	.short	0x00ff


	//----- nvinfo : EIATTR_MERCURY_ISA_VERSION
	.align		4
        /*00a0*/ 	.byte	0x03, 0x5f
        /*00a2*/ 	.short	0x0101


	//----- nvinfo : EIATTR_VRC_CTA_INIT_COUNT
	.align		4
        /*00a4*/ 	.byte	0x02, 0x4a
	.zero		1
	.zero		1


	//----- nvinfo : EIATTR_EXIT_INSTR_OFFSETS
	.align		4
        /*00a8*/ 	.byte	0x04, 0x1c
        /*00aa*/ 	.short	(.L_40 - .L_39)


	//   ....[0]....
.L_39:
        /*00ac*/ 	.word	0x00000080


	//   ....[1]....
        /*00b0*/ 	.word	0x000027a0


	//   ....[2]....
        /*00b4*/ 	.word	0x00003e40


	//----- nvinfo : EIATTR_CRS_STACK_SIZE
	.align		4
.L_40:
        /*00b8*/ 	.byte	0x04, 0x1e
        /*00ba*/ 	.short	(.L_42 - .L_41)
.L_41:
        /*00bc*/ 	.word	0x00000000


	//----- nvinfo : EIATTR_CBANK_PARAM_SIZE
	.align		4
.L_42:
        /*00c0*/ 	.byte	0x03, 0x19
        /*00c2*/ 	.short	0x003c


	//----- nvinfo : EIATTR_PARAM_CBANK
	.align		4
        /*00c4*/ 	.byte	0x04, 0x0a
        /*00c6*/ 	.short	(.L_44 - .L_43)
	.align		4
.L_43:
        /*00c8*/ 	.word	index@(.nv.constant0._Z19monte_carlo_eu_callPddddddjii)
        /*00cc*/ 	.short	0x0380
        /*00ce*/ 	.short	0x003c


	//----- nvinfo : EIATTR_SW_WAR
	.align		4
.L_44:
        /*00d0*/ 	.byte	0x04, 0x36
        /*00d2*/ 	.short	(.L_46 - .L_45)
.L_45:
        /*00d4*/ 	.word	0x00000008
.L_46:


//--------------------- .nv.callgraph             --------------------------
	.section	.nv.callgraph,"",@"SHT_CUDA_CALLGRAPH"
	.align	4
	.sectionentsize	8
	.align		4
        /*0000*/ 	.word	0x00000000
	.align		4
        /*0004*/ 	.word	0xffffffff
	.align		4
        /*0008*/ 	.word	0x00000000
	.align		4
        /*000c*/ 	.word	0xfffffffe
	.align		4
        /*0010*/ 	.word	0x00000000
	.align		4
        /*0014*/ 	.word	0xfffffffd
	.align		4
        /*0018*/ 	.word	0x00000000
	.align		4
        /*001c*/ 	.word	0xfffffffc


//--------------------- .nv.constant4             --------------------------
	.section	.nv.constant4,"a",@progbits
	.align	8
	.align		8
.nv.constant4:
        /*0000*/ 	.dword	precalc_xorwow_matrix
	.align		8
        /*0008*/ 	.dword	precalc_xorwow_offset_matrix
	.align		8
        /*0010*/ 	.dword	mrg32k3aM1
	.align		8
        /*0018*/ 	.dword	mrg32k3aM2
	.align		8
        /*0020*/ 	.dword	mrg32k3aM1SubSeq
	.align		8
        /*0028*/ 	.dword	mrg32k3aM2SubSeq
	.align		8
        /*0030*/ 	.dword	mrg32k3aM1Seq
	.align		8
        /*0038*/ 	.dword	mrg32k3aM2Seq


//--------------------- .nv.constant3             --------------------------
	.section	.nv.constant3,"a",@progbits
	.align	8
.nv.constant3:
	.type		__cr_lgamma_table,@object
	.size		__cr_lgamma_table,(.L_8 - __cr_lgamma_table)
__cr_lgamma_table:
        /*0000*/ 	.byte	0x00, 0x00, 0x00, 0x00, 0x00, 0x00, 0x00, 0x00, 0x00, 0x00, 0x00, 0x00, 0x00, 0x00, 0x00, 0x00
        /*0010*/ 	.byte	0xef, 0x39, 0xfa, 0xfe, 0x42, 0x2e, 0xe6, 0x3f, 0x02, 0x20, 0x2a, 0xfa, 0x0b, 0xab, 0xfc, 0x3f
        /*0020*/ 	.byte	0xf9, 0x2c, 0x92, 0x7c, 0xa7, 0x6c, 0x09, 0x40, 0xc9, 0x79, 0x44, 0x3c, 0x64, 0x26, 0x13, 0x40
        /*0030*/ 	.byte	0xca, 0x01, 0xcf, 0x3a, 0x27, 0x51, 0x1a, 0x40, 0x30, 0xcc, 0x2d, 0xf3, 0xe1, 0x0c, 0x21, 0x40
        /*0040*/ 	.byte	0x0d, 0xb7, 0xfc, 0x82, 0x8e, 0x35, 0x25, 0x40
.L_8:


//--------------------- .text._Z19monte_carlo_eu_callPddddddjii --------------------------
	.section	.text._Z19monte_carlo_eu_callPddddddjii,"ax",@progbits
	.align	128
        .global         _Z19monte_carlo_eu_callPddddddjii
        .type           _Z19monte_carlo_eu_callPddddddjii,@function
        .size           _Z19monte_carlo_eu_callPddddddjii,(.L_x_33 - _Z19monte_carlo_eu_callPddddddjii)
        .other          _Z19monte_carlo_eu_callPddddddjii,@"STO_CUDA_ENTRY STV_DEFAULT"
_Z19monte_carlo_eu_callPddddddjii:
.text._Z19monte_carlo_eu_callPddddddjii:
[----:B------:R-:W0:Y:S01]  /*0000*/  LDC R1, c[0x0][0x37c] ;  /* 0x0000df00ff017b82 */ /* 0x000e220000000800 */
[----:B------:R-:W1:Y:S07]  /*0010*/  S2R R0, SR_TID.X ;  /* 0x0000000000007919 */ /* 0x000e6e0000002100 */
[----:B------:R-:W1:Y:S01]  /*0020*/  S2UR UR4, SR_CTAID.X ;  /* 0x00000000000479c3 */ /* 0x000e620000002500 */
[----:B------:R-:W2:Y:S01]  /*0030*/  LDCU UR5, c[0x0][0x3b4] ;  /* 0x00007680ff0577ac */ /* 0x000ea20008000800 */
[----:B0-----:R-:W-:-:S06]  /*0040*/  VIADD R1, R1, 0xffffffd0 ;  /* 0xffffffd001017836 */ /* 0x001fcc0000000000 */
[----:B------:R-:W1:Y:S02]  /*0050*/  LDC R3, c[0x0][0x360] ;  /* 0x0000d800ff037b82 */ /* 0x000e640000000800 */
[----:B-1----:R-:W-:-:S05]  /*0060*/  IMAD R0, R3, UR4, R0 ;  /* 0x0000000403007c24 */ /* 0x002fca000f8e0200 */
[----:B--2---:R-:W-:-:S13]  /*0070*/  ISETP.GE.AND P0, PT, R0, UR5, PT ;  /* 0x0000000500007c0c */ /* 0x004fda000bf06270 */
[----:B------:R-:W-:Y:S05]  /*0080*/  @P0 EXIT ;  /* 0x000000000000094d */ /* 0x000fea0003800000 */
[----:B------:R-:W0:Y:S01]  /*0090*/  LDC R2, c[0x0][0x3b0] ;  /* 0x0000ec00ff027b82 */ /* 0x000e220000000800 */
[----:B------:R-:W-:Y:S01]  /*00a0*/  IMAD.MOV.U32 R13, RZ, RZ, -0x75bd8fc ;  /* 0xf8a42704ff0d7424 */ /* 0x000fe200078e00ff */
[----:B------:R-:W1:Y:S01]  /*00b0*/  LDCU.64 UR4, c[0x0][0x388] ;  /* 0x00007100ff0477ac */ /* 0x000e620008000a00 */
[----:B------:R-:W-:Y:S01]  /*00c0*/  IMAD.MOV.U32 R10, RZ, RZ, -0x23270784 ;  /* 0xdcd8f87cff0a7424 */ /* 0x000fe200078e00ff */
[----:B------:R-:W-:Y:S01]  /*00d0*/  ISETP.NE.AND P0, PT, R0, RZ, PT ;  /* 0x000000ff0000720c */ /* 0x000fe20003f05270 */
[----:B------:R-:W-:Y:S01]  /*00e0*/  BSSY.RECONVERGENT B0, `(.L_x_0) ;  /* 0x0000264000007945 */ /* 0x000fe20003800200 */
[----:B------:R-:W2:Y:S01]  /*00f0*/  LDCU.64 UR6, c[0x0][0x358] ;  /* 0x00006b00ff0677ac */ /* 0x000ea20008000a00 */
[----:B------:R-:W-:Y:S02]  /*0100*/  IMAD.MOV.U32 R9, RZ, RZ, -0x75bd8fc ;  /* 0xf8a42704ff097424 */ /* 0x000fe400078e00ff */
[----:B------:R-:W-:Y:S02]  /*0110*/  IMAD.MOV.U32 R6, RZ, RZ, -0x23270784 ;  /* 0xdcd8f87cff067424 */ /* 0x000fe400078e00ff */
[----:B-1----:R-:W-:Y:S01]  /*0120*/  IMAD.U32 R3, RZ, RZ, UR5 ;  /* 0x00000005ff037e24 */ /* 0x002fe2000f8e00ff */
[----:B0-----:R-:W-:-:S05]  /*0130*/  LOP3.LUT R2, R2, 0xaad26b49, RZ, 0x3c, !PT ;  /* 0xaad26b4902027812 */ /* 0x001fca00078e3cff */
[----:B------:R-:W-:-:S04]  /*0140*/  IMAD R2, R2, 0x4182bed5, RZ ;  /* 0x4182bed502027824 */ /* 0x000fc800078e02ff */
[C---:B------:R-:W-:Y:S01]  /*0150*/  VIADD R7, R2.reuse, 0x583f19 ;  /* 0x00583f1902077836 */ /* 0x040fe20000000000 */
[C---:B------:R-:W-:Y:S01]  /*0160*/  LOP3.LUT R8, R2.reuse, 0x159a55e5, RZ, 0x3c, !PT ;  /* 0x159a55e502087812 */ /* 0x040fe200078e3cff */
[C---:B------:R-:W-:Y:S02]  /*0170*/  VIADD R4, R2.reuse, 0xd9f6dc18 ;  /* 0xd9f6dc1802047836 */ /* 0x040fe40000000000 */
[----:B------:R-:W-:Y:S02]  /*0180*/  IMAD.MOV.U32 R11, RZ, RZ, R7 ;  /* 0x000000ffff0b7224 */ /* 0x000fe400078e0007 */
[----:B------:R-:W-:Y:S02]  /*0190*/  IMAD.MOV.U32 R12, RZ, RZ, R8 ;  /* 0x000000ffff0c7224 */ /* 0x000fe400078e0008 */
[----:B------:R-:W-:Y:S01]  /*01a0*/  VIADD R5, R2, 0x75bcd15 ;  /* 0x075bcd1502057836 */ /* 0x000fe20000000000 */
[----:B------:R0:W-:Y:S01]  /*01b0*/  STL.64 [R1+0x10], R10 ;  /* 0x0000100a01007387 */ /* 0x0001e20000100a00 */
[----:B------:R-:W-:-:S03]  /*01c0*/  IMAD.U32 R2, RZ, RZ, UR4 ;  /* 0x00000004ff027e24 */ /* 0x000fc6000f8e00ff */
[----:B------:R0:W-:Y:S04]  /*01d0*/  STL.64 [R1+0x8], R12 ;  /* 0x0000080c01007387 */ /* 0x0001e80000100a00 */
[----:B------:R0:W-:Y:S01]  /*01e0*/  STL.64 [R1], R4 ;  /* 0x0000000401007387 */ /* 0x0001e20000100a00 */
[----:B--2---:R-:W-:Y:S05]  /*01f0*/  @!P0 BRA `(.L_x_1) ;  /* 0x0000002400488947 */ /* 0x004fea0003800000 */
[--C-:B------:R-:W-:Y:S01]  /*0200*/  SHF.R.S32.HI R16, RZ, 0x1f, R0.reuse ;  /* 0x0000001fff107819 */ /* 0x100fe20000011400 */
[----:B------:R-:W-:Y:S02]  /*0210*/  IMAD.MOV.U32 R15, RZ, RZ, R0 ;  /* 0x000000ffff0f7224 */ /* 0x000fe400078e0000 */
[----:B------:R-:W-:Y:S02]  /*0220*/  IMAD.MOV.U32 R14, RZ, RZ, RZ ;  /* 0x000000ffff0e7224 */ /* 0x000fe400078e00ff */
[----:B------:R-:W-:Y:S02]  /*0230*/  IMAD.MOV.U32 R9, RZ, RZ, -0x75bd8fc ;  /* 0xf8a42704ff097424 */ /* 0x000fe400078e00ff */
[----:B------:R-:W-:-:S07]  /*0240*/  IMAD.MOV.U32 R6, RZ, RZ, -0x23270784 ;  /* 0xdcd8f87cff067424 */ /* 0x000fce00078e00ff */
.L_x_10:
[----:B------:R-:W-:Y:S01]  /*0250*/  LOP3.LUT R23, R15, 0x3, RZ, 0xc0, !PT ;  /* 0x000000030f177812 */ /* 0x000fe200078ec0ff */
[----:B------:R-:W-:Y:S03]  /*0260*/  BSSY.RECONVERGENT B1, `(.L_x_2) ;  /* 0x0000245000017945 */ /* 0x000fe60003800200 */
[----:B------:R-:W-:-:S04]  /*0270*/  ISETP.NE.U32.AND P0, PT, R23, RZ, PT ;  /* 0x000000ff1700720c */ /* 0x000fc80003f05070 */
[----:B------:R-:W-:-:S13]  /*0280*/  ISETP.NE.AND.EX P0, PT, RZ, RZ, PT, P0 ;  /* 0x000000ffff00720c */ /* 0x000fda0003f05300 */
[----:B-123--:R-:W-:Y:S05]  /*0290*/  @!P0 BRA `(.L_x_3) ;  /* 0x0000002400048947 */ /* 0x00efea0003800000 */
[----:B0-----:R-:W0:Y:S01]  /*02a0*/  LDC.64 R10, c[0x4][RZ] ;  /* 0x01000000ff0a7b82 */ /* 0x001e220000000a00 */
[----:B------:R-:W-:Y:S01]  /*02b0*/  IMAD.MOV.U32 R18, RZ, RZ, RZ ;  /* 0x000000ffff127224 */ /* 0x000fe200078e00ff */
[----:B------:R-:W-:Y:S02]  /*02c0*/  CS2R R6, SRZ ;  /* 0x0000000000067805 */ /* 0x000fe4000001ff00 */
[----:B------:R-:W-:Y:S01]  /*02d0*/  CS2R R8, SRZ ;  /* 0x0000000000087805 */ /* 0x000fe2000001ff00 */
[----:B------:R-:W-:Y:S02]  /*02e0*/  IMAD.MOV.U32 R5, RZ, RZ, RZ ;  /* 0x000000ffff057224 */ /* 0x000fe400078e00ff */
[----:B0-----:R-:W-:-:S07]  /*02f0*/  IMAD.WIDE.U32 R10, R14, 0xc80, R10 ;  /* 0x00000c800e0a7825 */ /* 0x001fce00078e000a */
.L_x_5:
[----:B------:R-:W-:-:S06]  /*0300*/  IMAD R17, R18, 0x4, R1 ;  /* 0x0000000412117824 */ /* 0x000fcc00078e0201 */
[----:B------:R-:W5:Y:S01]  /*0310*/  LDL R17, [R17+0x4] ;  /* 0x0000040011117983 */ /* 0x000f620000100800 */
[----:B------:R-:W-:Y:S01]  /*0320*/  IMAD.SHL.U32 R19, R18, 0x20, RZ ;  /* 0x0000002012137824 */ /* 0x000fe200078e00ff */
[----:B------:R-:W-:-:S06]  /*0330*/  UMOV UR4, URZ ;  /* 0x000000ff00047c82 */ /* 0x000fcc0008000000 */
.L_x_4:
[----:B-----5:R-:W-:Y:S01]  /*0340*/  SHF.R.U32.HI R30, RZ, UR4, R17 ;  /* 0x00000004ff1e7c19 */ /* 0x020fe20008011611 */
[----:B------:R-:W-:-:S03]  /*0350*/  VIADD R12, R19, UR4 ;  /* 0x00000004130c7c36 */ /* 0x000fc60008000000 */
[----:B------:R-:W-:-:S04]  /*0360*/  LOP3.LUT R13, R30, 0x1, RZ, 0xc0, !PT ;  /* 0x000000011e0d7812 */ /* 0x000fc800078ec0ff */
[----:B------:R-:W-:Y:S01]  /*0370*/  ISETP.NE.U32.AND P0, PT, R13, 0x1, PT ;  /* 0x000000010d00780c */ /* 0x000fe20003f05070 */
[----:B------:R-:W-:-:S03]  /*0380*/  IMAD R13, R12, 0x5, RZ ;  /* 0x000000050c0d7824 */ /* 0x000fc600078e02ff */
[----:B------:R-:W-:Y:S01]  /*0390*/  R2P PR, R30, 0x7e ;  /* 0x0000007e1e007804 */ /* 0x000fe20000000000 */
[----:B------:R-:W-:-:S08]  /*03a0*/  IMAD.WIDE.U32 R12, R13, 0x4, R10 ;  /* 0x000000040d0c7825 */ /* 0x000fd000078e000a */
[----:B------:R-:W2:Y:S04]  /*03b0*/  @!P0 LDG.E R20, desc[UR6][R12.64+0x10] ;  /* 0x000010060c148981 */ /* 0x000ea8000c1e1900 */
[----:B------:R-:W3:Y:S04]  /*03c0*/  @P1 LDG.E R22, desc[UR6][R12.64+0x24] ;  /* 0x000024060c161981 */ /* 0x000ee8000c1e1900 */
[----:B------:R-:W4:Y:S04]  /*03d0*/  @P2 LDG.E R24, desc[UR6][R12.64+0x38] ;  /* 0x000038060c182981 */ /* 0x000f28000c1e1900 */
[----:B------:R-:W4:Y:S04]  /*03e0*/  @P3 LDG.E R32, desc[UR6][R12.64+0x4c] ;  /* 0x00004c060c203981 */ /* 0x000f28000c1e1900 */
[----:B------:R-:W4:Y:S04]  /*03f0*/  @P1 LDG.E R26, desc[UR6][R12.64+0x14] ;  /* 0x000014060c1a1981 */ /* 0x000f28000c1e1900 */
[----:B------:R-:W4:Y:S04]  /*0400*/  @P4 LDG.E R34, desc[UR6][R12.64+0x60] ;  /* 0x000060060c224981 */ /* 0x000f28000c1e1900 */
[----:B------:R-:W4:Y:S04]  /*0410*/  @!P0 LDG.E R21, desc[UR6][R12.64+0x4] ;  /* 0x000004060c158981 */ /* 0x000f28000c1e1900 */
[----:B------:R-:W4:Y:S04]  /*0420*/  @!P0 LDG.E R25, desc[UR6][R12.64+0xc] ;  /* 0x00000c060c198981 */ /* 0x000f28000c1e1900 */
[----:B------:R-:W4:Y:S04]  /*0430*/  @P5 LDG.E R36, desc[UR6][R12.64+0x74] ;  /* 0x000074060c245981 */ /* 0x000f28000c1e1900 */
[----:B------:R-:W4:Y:S04]  /*0440*/  @P1 LDG.E R27, desc[UR6][R12.64+0x18] ;  /* 0x000018060c1b1981 */ /* 0x000f28000c1e1900 */
[----:B------:R-:W4:Y:S04]  /*0450*/  @P1 LDG.E R29, desc[UR6][R12.64+0x20] ;  /* 0x000020060c1d1981 */ /* 0x000f28000c1e1900 */
[----:B------:R-:W4:Y:S04]  /*0460*/  @P6 LDG.E R31, desc[UR6][R12.64+0x88] ;  /* 0x000088060c1f6981 */ /* 0x000f28000c1e1900 */
[----:B------:R-:W4:Y:S04]  /*0470*/  @P1 LDG.E R28, desc[UR6][R12.64+0x1c] ;  /* 0x00001c060c1c1981 */ /* 0x000f28000c1e1900 */
[----:B------:R-:W4:Y:S01]  /*0480*/  @P4 LDG.E R33, desc[UR6][R12.64+0x5c] ;  /* 0x00005c060c214981 */ /* 0x000f22000c1e1900 */
[----:B--2---:R-:W-:-:S03]  /*0490*/  @!P0 LOP3.LUT R7, R7, R20, RZ, 0x3c, !PT ;  /* 0x0000001407078212 */ /* 0x004fc600078e3cff */
[----:B------:R-:W2:Y:S01]  /*04a0*/  @P2 LDG.E R20, desc[UR6][R12.64+0x28] ;  /* 0x000028060c142981 */ /* 0x000ea2000c1e1900 */
[----:B---3--:R-:W-:-:S03]  /*04b0*/  @P1 LOP3.LUT R7, R7, R22, RZ, 0x3c, !PT ;  /* 0x0000001607071212 */ /* 0x008fc600078e3cff */
[----:B------:R-:W3:Y:S01]  /*04c0*/  @!P0 LDG.E R22, desc[UR6][R12.64] ;  /* 0x000000060c168981 */ /* 0x000ee2000c1e1900 */
[----:B----4-:R-:W-:-:S03]  /*04d0*/  @P2 LOP3.LUT R7, R7, R24, RZ, 0x3c, !PT ;  /* 0x0000001807072212 */ /* 0x010fc600078e3cff */
[----:B------:R-:W4:Y:S01]  /*04e0*/  @!P0 LDG.E R24, desc[UR6][R12.64+0x8] ;  /* 0x000008060c188981 */ /* 0x000f22000c1e1900 */
[----:B------:R-:W-:-:S03]  /*04f0*/  @P3 LOP3.LUT R7, R7, R32, RZ, 0x3c, !PT ;  /* 0x0000002007073212 */ /* 0x000fc600078e3cff */
[----:B------:R-:W2:Y:S01]  /*0500*/  @P5 LDG.E R32, desc[UR6][R12.64+0x64] ;  /* 0x000064060c205981 */ /* 0x000ea2000c1e1900 */
[----:B------:R-:W-:Y:S02]  /*0510*/  @P4 LOP3.LUT R7, R7, R34, RZ, 0x3c, !PT ;  /* 0x0000002207074212 */ /* 0x000fe400078e3cff */
[----:B------:R-:W-:Y:S02]  /*0520*/  @!P0 LOP3.LUT R8, R8, R21, RZ, 0x3c, !PT ;  /* 0x0000001508088212 */ /* 0x000fe400078e3cff */
[----:B------:R-:W2:Y:S01]  /*0530*/  @P2 LDG.E R21, desc[UR6][R12.64+0x2c] ;  /* 0x00002c060c152981 */ /* 0x000ea2000c1e1900 */
[----:B------:R-:W-:-:S03]  /*0540*/  @!P0 LOP3.LUT R6, R6, R25, RZ, 0x3c, !PT ;  /* 0x0000001906068212 */ /* 0x000fc600078e3cff */
[----:B------:R-:W2:Y:S01]  /*0550*/  @P2 LDG.E R25, desc[UR6][R12.64+0x34] ;  /* 0x000034060c192981 */ /* 0x000ea2000c1e1900 */
[----:B------:R-:W-:Y:S02]  /*0560*/  @P5 LOP3.LUT R7, R7, R36, RZ, 0x3c, !PT ;  /* 0x0000002407075212 */ /* 0x000fe400078e3cff */
[----:B------:R-:W-:Y:S02]  /*0570*/  @P1 LOP3.LUT R8, R8, R27, RZ, 0x3c, !PT ;  /* 0x0000001b08081212 */ /* 0x000fe400078e3cff */
[----:B------:R-:W2:Y:S01]  /*0580*/  @P3 LDG.E R27, desc[UR6][R12.64+0x40] ;  /* 0x000040060c1b3981 */ /* 0x000ea2000c1e1900 */
[----:B------:R-:W-:-:S03]  /*0590*/  @P1 LOP3.LUT R6, R6, R29, RZ, 0x3c, !PT ;  /* 0x0000001d06061212 */ /* 0x000fc600078e3cff */
[----:B------:R-:W2:Y:S01]  /*05a0*/  @P3 LDG.E R29, desc[UR6][R12.64+0x48] ;  /* 0x000048060c1d3981 */ /* 0x000ea2000c1e1900 */
[----:B------:R-:W-:-:S03]  /*05b0*/  @P6 LOP3.LUT R7, R7, R31, RZ, 0x3c, !PT ;  /* 0x0000001f07076212 */ /* 0x000fc600078e3cff */
[----:B------:R-:W2:Y:S01]  /*05c0*/  @P4 LDG.E R31, desc[UR6][R12.64+0x54] ;  /* 0x000054060c1f4981 */ /* 0x000ea2000c1e1900 */
[----:B---3--:R-:W-:-:S03]  /*05d0*/  @!P0 LOP3.LUT R5, R5, R22, RZ, 0x3c, !PT ;  /* 0x0000001605058212 */ /* 0x008fc600078e3cff */
[----:B------:R-:W3:Y:S01]  /*05e0*/  @P2 LDG.E R22, desc[UR6][R12.64+0x30] ;  /* 0x000030060c162981 */ /* 0x000ee2000c1e1900 */
[----:B----4-:R-:W-:Y:S02]  /*05f0*/  @!P0 LOP3.LUT R9, R9, R24, RZ, 0x3c, !PT ;  /* 0x0000001809098212 */ /* 0x010fe400078e3cff */
[----:B------:R-:W-:Y:S01]  /*0600*/  @P1 LOP3.LUT R5, R5, R26, RZ, 0x3c, !PT ;  /* 0x0000001a05051212 */ /* 0x000fe200078e3cff */
[----:B------:R-:W4:Y:S03]  /*0610*/  @P3 LDG.E R24, desc[UR6][R12.64+0x3c] ;  /* 0x00003c060c183981 */ /* 0x000f26000c1e1900 */
[----:B--2---:R-:W-:Y:S01]  /*0620*/  @P2 LOP3.LUT R5, R5, R20, RZ, 0x3c, !PT ;  /* 0x0000001405052212 */ /* 0x004fe200078e3cff */
[----:B------:R-:W2:Y:S04]  /*0630*/  @P3 LDG.E R26, desc[UR6][R12.64+0x44] ;  /* 0x000044060c1a3981 */ /* 0x000ea8000c1e1900 */
[----:B------:R-:W2:Y:S01]  /*0640*/  @P4 LDG.E R20, desc[UR6][R12.64+0x50] ;  /* 0x000050060c144981 */ /* 0x000ea2000c1e1900 */
[----:B------:R-:W-:-:S03]  /*0650*/  @P1 LOP3.LUT R9, R9, R28, RZ, 0x3c, !PT ;  /* 0x0000001c09091212 */ /* 0x000fc600078e3cff */
[----:B------:R-:W2:Y:S01]  /*0660*/  @P4 LDG.E R28, desc[UR6][R12.64+0x58] ;  /* 0x000058060c1c4981 */ /* 0x000ea2000c1e1900 */
[----:B------:R-:W-:Y:S02]  /*0670*/  LOP3.LUT P0, RZ, R30, 0x80, RZ, 0xc0, !PT ;  /* 0x000000801eff7812 */ /* 0x000fe4000780c0ff */
[----:B------:R-:W-:Y:S02]  /*0680*/  @P2 LOP3.LUT R8, R8, R21, RZ, 0x3c, !PT ;  /* 0x0000001508082212 */ /* 0x000fe400078e3cff */
[----:B------:R-:W-:Y:S01]  /*0690*/  @P2 LOP3.LUT R6, R6, R25, RZ, 0x3c, !PT ;  /* 0x0000001906062212 */ /* 0x000fe200078e3cff */
[----:B------:R-:W2:Y:S04]  /*06a0*/  @P5 LDG.E R21, desc[UR6][R12.64+0x68] ;  /* 0x000068060c155981 */ /* 0x000ea8000c1e1900 */
[----:B------:R-:W2:Y:S01]  /*06b0*/  @P5 LDG.E R25, desc[UR6][R12.64+0x70] ;  /* 0x000070060c195981 */ /* 0x000ea2000c1e1900 */
[----:B------:R-:W-:-:S03]  /*06c0*/  @P3 LOP3.LUT R8, R8, R27, RZ, 0x3c, !PT ;  /* 0x0000001b08083212 */ /* 0x000fc600078e3cff */
[----:B------:R-:W2:Y:S01]  /*06d0*/  @P6 LDG.E R27, desc[UR6][R12.64+0x7c] ;  /* 0x00007c060c1b6981 */ /* 0x000ea2000c1e1900 */
[----:B------:R-:W-:-:S03]  /*06e0*/  @P3 LOP3.LUT R6, R6, R29, RZ, 0x3c, !PT ;  /* 0x0000001d06063212 */ /* 0x000fc600078e3cff */
[----:B------:R-:W2:Y:S01]  /*06f0*/  @P6 LDG.E R29, desc[UR6][R12.64+0x84] ;  /* 0x000084060c1d6981 */ /* 0x000ea2000c1e1900 */
[----:B------:R-:W-:Y:S02]  /*0700*/  @P4 LOP3.LUT R8, R8, R31, RZ, 0x3c, !PT ;  /* 0x0000001f08084212 */ /* 0x000fe400078e3cff */
[----:B------:R-:W-:Y:S01]  /*0710*/  @P4 LOP3.LUT R6, R6, R33, RZ, 0x3c, !PT ;  /* 0x0000002106064212 */ /* 0x000fe200078e3cff */
[----:B------:R-:W2:Y:S04]  /*0720*/  @P0 LDG.E R31, desc[UR6][R12.64+0x90] ;  /* 0x000090060c1f0981 */ /* 0x000ea8000c1e1900 */
[----:B------:R-:W2:Y:S01]  /*0730*/  @P0 LDG.E R33, desc[UR6][R12.64+0x98] ;  /* 0x000098060c210981 */ /* 0x000ea2000c1e1900 */
[----:B---3--:R-:W-:-:S03]  /*0740*/  @P2 LOP3.LUT R9, R9, R22, RZ, 0x3c, !PT ;  /* 0x0000001609092212 */ /* 0x008fc600078e3cff */
[----:B------:R-:W3:Y:S01]  /*0750*/  @P6 LDG.E R22, desc[UR6][R12.64+0x78] ;  /* 0x000078060c166981 */ /* 0x000ee2000c1e1900 */
[----:B----4-:R-:W-:-:S03]  /*0760*/  @P3 LOP3.LUT R5, R5, R24, RZ, 0x3c, !PT ;  /* 0x0000001805053212 */ /* 0x010fc600078e3cff */
[----:B------:R-:W4:Y:S01]  /*0770*/  @P6 LDG.E R24, desc[UR6][R12.64+0x80] ;  /* 0x000080060c186981 */ /* 0x000f22000c1e1900 */
[----:B--2---:R-:W-:-:S03]  /*0780*/  @P3 LOP3.LUT R9, R9, R26, RZ, 0x3c, !PT ;  /* 0x0000001a09093212 */ /* 0x004fc600078e3cff */
[----:B------:R-:W2:Y:S01]  /*0790*/  @P0 LDG.E R26, desc[UR6][R12.64+0x8c] ;  /* 0x00008c060c1a0981 */ /* 0x000ea2000c1e1900 */
[----:B------:R-:W-:-:S03]  /*07a0*/  @P4 LOP3.LUT R5, R5, R20, RZ, 0x3c, !PT ;  /* 0x0000001405054212 */ /* 0x000fc600078e3cff */
[----:B------:R-:W4:Y:S01]  /*07b0*/  @P5 LDG.E R20, desc[UR6][R12.64+0x6c] ;  /* 0x00006c060c145981 */ /* 0x000f22000c1e1900 */
[----:B------:R-:W-:Y:S02]  /*07c0*/  @P4 LOP3.LUT R9, R9, R28, RZ, 0x3c, !PT ;  /* 0x0000001c09094212 */ /* 0x000fe400078e3cff */
[----:B------:R-:W-:Y:S01]  /*07d0*/  @P5 LOP3.LUT R5, R5, R32, RZ, 0x3c, !PT ;  /* 0x0000002005055212 */ /* 0x000fe200078e3cff */
[----:B------:R-:W2:Y:S04]  /*07e0*/  @P0 LDG.E R28, desc[UR6][R12.64+0x94] ;  /* 0x000094060c1c0981 */ /* 0x000ea8000c1e1900 */
[----:B------:R-:W2:Y:S01]  /*07f0*/  @P0 LDG.E R32, desc[UR6][R12.64+0x9c] ;  /* 0x00009c060c200981 */ /* 0x000ea2000c1e1900 */
[----:B------:R-:W-:Y:S02]  /*0800*/  @P5 LOP3.LUT R8, R8, R21, RZ, 0x3c, !PT ;  /* 0x0000001508085212 */ /* 0x000fe400078e3cff */
[----:B------:R-:W-:-:S02]  /*0810*/  @P5 LOP3.LUT R6, R6, R25, RZ, 0x3c, !PT ;  /* 0x0000001906065212 */ /* 0x000fc400078e3cff */
[----:B------:R-:W-:Y:S02]  /*0820*/  @P6 LOP3.LUT R8, R8, R27, RZ, 0x3c, !PT ;  /* 0x0000001b08086212 */ /* 0x000fe400078e3cff */
[----:B------:R-:W-:Y:S02]  /*0830*/  @P6 LOP3.LUT R6, R6, R29, RZ, 0x3c, !PT ;  /* 0x0000001d06066212 */ /* 0x000fe400078e3cff */
[----:B------:R-:W-:Y:S02]  /*0840*/  @P0 LOP3.LUT R8, R8, R31, RZ, 0x3c, !PT ;  /* 0x0000001f08080212 */ /* 0x000fe400078e3cff */
[----:B------:R-:W-:Y:S02]  /*0850*/  @P0 LOP3.LUT R6, R6, R33, RZ, 0x3c, !PT ;  /* 0x0000002106060212 */ /* 0x000fe400078e3cff */
[----:B---3--:R-:W-:Y:S02]  /*0860*/  @P6 LOP3.LUT R5, R5, R22, RZ, 0x3c, !PT ;  /* 0x0000001605056212 */ /* 0x008fe400078e3cff */
[----:B----4-:R-:W-:-:S04]  /*0870*/  @P5 LOP3.LUT R9, R9, R20, RZ, 0x3c, !PT ;  /* 0x0000001409095212 */ /* 0x010fc800078e3cff */
[----:B------:R-:W-:Y:S02]  /*0880*/  @P6 LOP3.LUT R9, R9, R24, RZ, 0x3c, !PT ;  /* 0x0000001809096212 */ /* 0x000fe400078e3cff */
[----:B--2---:R-:W-:Y:S02]  /*0890*/  @P0 LOP3.LUT R5, R5, R26, RZ, 0x3c, !PT ;  /* 0x0000001a05050212 */ /* 0x004fe400078e3cff */
[----:B------:R-:W-:Y:S02]  /*08a0*/  @P0 LOP3.LUT R9, R9, R28, RZ, 0x3c, !PT ;  /* 0x0000001c09090212 */ /* 0x000fe400078e3cff */
[----:B------:R-:W-:Y:S02]  /*08b0*/  @P0 LOP3.LUT R7, R7, R32, RZ, 0x3c, !PT ;  /* 0x0000002007070212 */ /* 0x000fe400078e3cff */
[----:B------:R-:W-:-:S13]  /*08c0*/  R2P PR, R30.B1, 0x7f ;  /* 0x0000007f1e007804 */ /* 0x000fda0000001000 */
[----:B------:R-:W2:Y:S04]  /*08d0*/  @P0 LDG.E R20, desc[UR6][R12.64+0xa0] ;  /* 0x0000a0060c140981 */ /* 0x000ea8000c1e1900 */
[----:B------:R-:W3:Y:S04]  /*08e0*/  @P0 LDG.E R24, desc[UR6][R12.64+0xb0] ;  /* 0x0000b0060c180981 */ /* 0x000ee8000c1e1900 */
[----:B------:R-:W4:Y:S04]  /*08f0*/  @P0 LDG.E R25, desc[UR6][R12.64+0xa4] ;  /* 0x0000a4060c190981 */ /* 0x000f28000c1e1900 */
        /* <DEDUP_REMOVED lines=9> */
[----:B------:R-:W4:Y:S01]  /*0990*/  @P4 LDG.E R33, desc[UR6][R12.64+0xfc] ;  /* 0x0000fc060c214981 */ /* 0x000f22000c1e1900 */
[----:B--2---:R-:W-:-:S03]  /*09a0*/  @P0 LOP3.LUT R5, R5, R20, RZ, 0x3c, !PT ;  /* 0x0000001405050212 */ /* 0x004fc600078e3cff */
[----:B------:R-:W2:Y:S01]  /*09b0*/  @P2 LDG.E R20, desc[UR6][R12.64+0xd0] ;  /* 0x0000d0060c142981 */ /* 0x000ea2000c1e1900 */
[----:B---3--:R-:W-:-:S03]  /*09c0*/  @P0 LOP3.LUT R7, R7, R24, RZ, 0x3c, !PT ;  /* 0x0000001807070212 */ /* 0x008fc600078e3cff */
[----:B------:R-:W3:Y:S01]  /*09d0*/  @P2 LDG.E R24, desc[UR6][R12.64+0xd8] ;  /* 0x0000d8060c182981 */ /* 0x000ee2000c1e1900 */
[----:B----4-:R-:W-:-:S03]  /*09e0*/  @P0 LOP3.LUT R8, R8, R25, RZ, 0x3c, !PT ;  /* 0x0000001908080212 */ /* 0x010fc600078e3cff */
[----:B------:R-:W4:Y:S01]  /*09f0*/  @P2 LDG.E R25, desc[UR6][R12.64+0xd4] ;  /* 0x0000d4060c192981 */ /* 0x000f22000c1e1900 */
[----:B------:R-:W-:-:S03]  /*0a00*/  @P0 LOP3.LUT R9, R9, R22, RZ, 0x3c, !PT ;  /* 0x0000001609090212 */ /* 0x000fc600078e3cff */
[----:B------:R-:W4:Y:S01]  /*0a10*/  @P4 LDG.E R22, desc[UR6][R12.64+0x100] ;  /* 0x000100060c164981 */ /* 0x000f22000c1e1900 */
[----:B------:R-:W-:Y:S02]  /*0a20*/  @P0 LOP3.LUT R6, R6, R27, RZ, 0x3c, !PT ;  /* 0x0000001b06060212 */ /* 0x000fe400078e3cff */
[----:B------:R-:W-:Y:S01]  /*0a30*/  LOP3.LUT P0, RZ, R30, 0x8000, RZ, 0xc0, !PT ;  /* 0x000080001eff7812 */ /* 0x000fe2000780c0ff */
[----:B------:R-:W4:Y:S01]  /*0a40*/  @P3 LDG.E R27, desc[UR6][R12.64+0xe0] ;  /* 0x0000e0060c1b3981 */ /* 0x000f22000c1e1900 */
[----:B------:R-:W-:-:S03]  /*0a50*/  @P1 LOP3.LUT R5, R5, R26, RZ, 0x3c, !PT ;  /* 0x0000001a05051212 */ /* 0x000fc600078e3cff */
        /* <DEDUP_REMOVED lines=10> */
[----:B------:R-:W4:Y:S04]  /*0b00*/  @P4 LDG.E R31, desc[UR6][R12.64+0xf4] ;  /* 0x0000f4060c1f4981 */ /* 0x000f28000c1e1900 */
[----:B------:R-:W4:Y:S01]  /*0b10*/  @P4 LDG.E R34, desc[UR6][R12.64+0xf8] ;  /* 0x0000f8060c224981 */ /* 0x000f22000c1e1900 */
[----:B--2---:R-:W-:-:S03]  /*0b20*/  @P2 LOP3.LUT R9, R9, R20, RZ, 0x3c, !PT ;  /* 0x0000001409092212 */ /* 0x004fc600078e3cff */
[----:B------:R-:W2:Y:S01]  /*0b30*/  @P5 LDG.E R20, desc[UR6][R12.64+0x104] ;  /* 0x000104060c145981 */ /* 0x000ea2000c1e1900 */
[----:B---3--:R-:W-:Y:S02]  /*0b40*/  @P2 LOP3.LUT R7, R7, R24, RZ, 0x3c, !PT ;  /* 0x0000001807072212 */ /* 0x008fe400078e3cff */
[----:B------:R-:W-:Y:S01]  /*0b50*/  @P2 LOP3.LUT R8, R8, R21, RZ, 0x3c, !PT ;  /* 0x0000001508082212 */ /* 0x000fe200078e3cff */
[----:B------:R-:W3:Y:S01]  /*0b60*/  @P5 LDG.E R24, desc[UR6][R12.64+0x10c] ;  /* 0x00010c060c185981 */ /* 0x000ee2000c1e1900 */
[----:B----4-:R-:W-:-:S03]  /*0b70*/  @P2 LOP3.LUT R6, R6, R25, RZ, 0x3c, !PT ;  /* 0x0000001906062212 */ /* 0x010fc600078e3cff */
[----:B------:R-:W4:Y:S04]  /*0b80*/  @P5 LDG.E R21, desc[UR6][R12.64+0x108] ;  /* 0x000108060c155981 */ /* 0x000f28000c1e1900 */
[----:B------:R-:W4:Y:S01]  /*0b90*/  @P5 LDG.E R25, desc[UR6][R12.64+0x110] ;  /* 0x000110060c195981 */ /* 0x000f22000c1e1900 */
[----:B------:R-:W-:-:S03]  /*0ba0*/  @P3 LOP3.LUT R8, R8, R27, RZ, 0x3c, !PT ;  /* 0x0000001b08083212 */ /* 0x000fc600078e3cff */
[----:B------:R-:W4:Y:S01]  /*0bb0*/  @P6 LDG.E R27, desc[UR6][R12.64+0x11c] ;  /* 0x00011c060c1b6981 */ /* 0x000f22000c1e1900 */
[----:B------:R-:W-:-:S03]  /*0bc0*/  @P3 LOP3.LUT R5, R5, R26, RZ, 0x3c, !PT ;  /* 0x0000001a05053212 */ /* 0x000fc600078e3cff */
[----:B------:R-:W4:Y:S01]  /*0bd0*/  @P5 LDG.E R26, desc[UR6][R12.64+0x114] ;  /* 0x000114060c1a5981 */ /* 0x000f22000c1e1900 */
[----:B------:R-:W-:-:S03]  /*0be0*/  @P3 LOP3.LUT R7, R7, R30, RZ, 0x3c, !PT ;  /* 0x0000001e07073212 */ /* 0x000fc600078e3cff */
[----:B------:R-:W4:Y:S01]  /*0bf0*/  @P6 LDG.E R30, desc[UR6][R12.64+0x120] ;  /* 0x000120060c1e6981 */ /* 0x000f22000c1e1900 */
[----:B------:R-:W-:Y:S02]  /*0c00*/  @P3 LOP3.LUT R9, R9, R28, RZ, 0x3c, !PT ;  /* 0x0000001c09093212 */ /* 0x000fe400078e3cff */
[----:B------:R-:W-:Y:S01]  /*0c10*/  @P4 LOP3.LUT R7, R7, R22, RZ, 0x3c, !PT ;  /* 0x0000001607074212 */ /* 0x000fe200078e3cff */
        /* <DEDUP_REMOVED lines=9> */
[----:B------:R-:W4:Y:S04]  /*0cb0*/  @P0 LDG.E R31, desc[UR6][R12.64+0x130] ;  /* 0x000130060c1f0981 */ /* 0x000f28000c1e1900 */
[----:B------:R-:W4:Y:S04]  /*0cc0*/  @P0 LDG.E R34, desc[UR6][R12.64+0x13c] ;  /* 0x00013c060c220981 */ /* 0x000f28000c1e1900 */
[----:B------:R-:W4:Y:S01]  /*0cd0*/  @P0 LDG.E R33, desc[UR6][R12.64+0x138] ;  /* 0x000138060c210981 */ /* 0x000f22000c1e1900 */
[----:B--2---:R-:W-:-:S03]  /*0ce0*/  @P5 LOP3.LUT R5, R5, R20, RZ, 0x3c, !PT ;  /* 0x0000001405055212 */ /* 0x004fc600078e3cff */
[----:B------:R-:W2:Y:S01]  /*0cf0*/  @P0 LDG.E R20, desc[UR6][R12.64+0x134] ;  /* 0x000134060c140981 */ /* 0x000ea2000c1e1900 */
[----:B------:R-:W-:-:S04]  /*0d00*/  UIADD3 UR4, UPT, UPT, UR4, 0x10, URZ ;  /* 0x0000001004047890 */ /* 0x000fc8000fffe0ff */
[----:B------:R-:W-:Y:S01]  /*0d10*/  UISETP.NE.AND UP0, UPT, UR4, 0x20, UPT ;  /* 0x000000200400788c */ /* 0x000fe2000bf05270 */
[----:B---3--:R-:W-:Y:S02]  /*0d20*/  @P5 LOP3.LUT R9, R9, R24, RZ, 0x3c, !PT ;  /* 0x0000001809095212 */ /* 0x008fe400078e3cff */
[----:B----4-:R-:W-:Y:S02]  /*0d30*/  @P5 LOP3.LUT R8, R8, R21, RZ, 0x3c, !PT ;  /* 0x0000001508085212 */ /* 0x010fe400078e3cff */
[----:B------:R-:W-:Y:S02]  /*0d40*/  @P5 LOP3.LUT R6, R6, R25, RZ, 0x3c, !PT ;  /* 0x0000001906065212 */ /* 0x000fe400078e3cff */
[----:B------:R-:W-:Y:S02]  /*0d50*/  @P6 LOP3.LUT R8, R8, R27, RZ, 0x3c, !PT ;  /* 0x0000001b08086212 */ /* 0x000fe400078e3cff */
[----:B------:R-:W-:Y:S02]  /*0d60*/  @P5 LOP3.LUT R7, R7, R26, RZ, 0x3c, !PT ;  /* 0x0000001a07075212 */ /* 0x000fe400078e3cff */
[----:B------:R-:W-:-:S02]  /*0d70*/  @P6 LOP3.LUT R9, R9, R30, RZ, 0x3c, !PT ;  /* 0x0000001e09096212 */ /* 0x000fc400078e3cff */
[----:B------:R-:W-:Y:S02]  /*0d80*/  @P6 LOP3.LUT R5, R5, R28, RZ, 0x3c, !PT ;  /* 0x0000001c05056212 */ /* 0x000fe400078e3cff */
[----:B------:R-:W-:Y:S02]  /*0d90*/  @P6 LOP3.LUT R6, R6, R29, RZ, 0x3c, !PT ;  /* 0x0000001d06066212 */ /* 0x000fe400078e3cff */
[----:B------:R-:W-:Y:S02]  /*0da0*/  @P6 LOP3.LUT R7, R7, R22, RZ, 0x3c, !PT ;  /* 0x0000001607076212 */ /* 0x000fe400078e3cff */
[----:B------:R-:W-:Y:S02]  /*0db0*/  @P0 LOP3.LUT R5, R5, R32, RZ, 0x3c, !PT ;  /* 0x0000002005050212 */ /* 0x000fe400078e3cff */
[----:B------:R-:W-:Y:S02]  /*0dc0*/  @P0 LOP3.LUT R8, R8, R31, RZ, 0x3c, !PT ;  /* 0x0000001f08080212 */ /* 0x000fe400078e3cff */
[----:B------:R-:W-:-:S02]  /*0dd0*/  @P0 LOP3.LUT R7, R7, R34, RZ, 0x3c, !PT ;  /* 0x0000002207070212 */ /* 0x000fc400078e3cff */
[----:B------:R-:W-:Y:S02]  /*0de0*/  @P0 LOP3.LUT R6, R6, R33, RZ, 0x3c, !PT ;  /* 0x0000002106060212 */ /* 0x000fe400078e3cff */
[----:B--2---:R-:W-:Y:S01]  /*0df0*/  @P0 LOP3.LUT R9, R9, R20, RZ, 0x3c, !PT ;  /* 0x0000001409090212 */ /* 0x004fe200078e3cff */
[----:B------:R-:W-:Y:S06]  /*0e00*/  BRA.U UP0, `(.L_x_4) ;  /* 0xfffffff5004c7547 */ /* 0x000fec000b83ffff */
[----:B------:R-:W-:-:S05]  /*0e10*/  VIADD R18, R18, 0x1 ;  /* 0x0000000112127836 */ /* 0x000fca0000000000 */
[----:B------:R-:W-:-:S13]  /*0e20*/  ISETP.NE.AND P0, PT, R18, 0x5, PT ;  /* 0x000000051200780c */ /* 0x000fda0003f05270 */
[----:B------:R-:W-:Y:S05]  /*0e30*/  @P0 BRA `(.L_x_5) ;  /* 0xfffffff400300947 */ /* 0x000fea000383ffff */
[----:B------:R1:W-:Y:S01]  /*0e40*/  STL [R1+0x4], R5 ;  /* 0x0000040501007387 */ /* 0x0003e20000100800 */
[----:B------:R-:W-:-:S03]  /*0e50*/  ISETP.NE.U32.AND P0, PT, R23, 0x1, PT ;  /* 0x000000011700780c */ /* 0x000fc60003f05070 */
[----:B------:R1:W-:Y:S01]  /*0e60*/  STL.64 [R1+0x8], R8 ;  /* 0x0000080801007387 */ /* 0x0003e20000100a00 */
[----:B------:R-:W-:-:S03]  /*0e70*/  ISETP.NE.AND.EX P0, PT, RZ, RZ, PT, P0 ;  /* 0x000000ffff00720c */ /* 0x000fc60003f05300 */
[----:B------:R1:W-:Y:S10]  /*0e80*/  STL.64 [R1+0x10], R6 ;  /* 0x0000100601007387 */ /* 0x0003f40000100a00 */
[----:B------:R-:W-:Y:S05]  /*0e90*/  @!P0 BRA `(.L_x_3) ;  /* 0x0000001800048947 */ /* 0x000fea0003800000 */
[----:B------:R-:W-:Y:S01]  /*0ea0*/  UMOV UR4, URZ ;  /* 0x000000ff00047c82 */ /* 0x000fe20008000000 */
[----:B------:R-:W-:Y:S01]  /*0eb0*/  UMOV UR5, URZ ;  /* 0x000000ff00057c82 */ /* 0x000fe20008000000 */
[----:B------:R-:W-:Y:S02]  /*0ec0*/  IMAD.MOV.U32 R18, RZ, RZ, RZ ;  /* 0x000000ffff127224 */ /* 0x000fe400078e00ff */
[----:B-1----:R-:W-:Y:S02]  /*0ed0*/  IMAD.MOV.U32 R5, RZ, RZ, RZ ;  /* 0x000000ffff057224 */ /* 0x002fe400078e00ff */
[----:B------:R-:W-:Y:S02]  /*0ee0*/  IMAD.U32 R7, RZ, RZ, UR4 ;  /* 0x00000004ff077e24 */ /* 0x000fe4000f8e00ff */
[----:B------:R-:W-:Y:S02]  /*0ef0*/  IMAD.U32 R6, RZ, RZ, UR5 ;  /* 0x00000005ff067e24 */ /* 0x000fe4000f8e00ff */
[----:B------:R-:W-:-:S02]  /*0f00*/  IMAD.U32 R9, RZ, RZ, UR4 ;  /* 0x00000004ff097e24 */ /* 0x000fc4000f8e00ff */
[----:B------:R-:W-:-:S07]  /*0f10*/  IMAD.U32 R8, RZ, RZ, UR5 ;  /* 0x00000005ff087e24 */ /* 0x000fce000f8e00ff */
.L_x_7:
[----:B------:R-:W-:-:S06]  /*0f20*/  IMAD R17, R18, 0x4, R1 ;  /* 0x0000000412117824 */ /* 0x000fcc00078e0201 */
[----:B------:R-:W5:Y:S01]  /*0f30*/  LDL R17, [R17+0x4] ;  /* 0x0000040011117983 */ /* 0x000f620000100800 */
[----:B------:R-:W-:Y:S01]  /*0f40*/  IMAD.SHL.U32 R19, R18, 0x20, RZ ;  /* 0x0000002012137824 */ /* 0x000fe200078e00ff */
[----:B------:R-:W-:-:S06]  /*0f50*/  UMOV UR4, URZ ;  /* 0x000000ff00047c82 */ /* 0x000fcc0008000000 */
.L_x_6:
        /* <DEDUP_REMOVED lines=181> */
[----:B------:R-:W-:Y:S05]  /*1ab0*/  @P0 BRA `(.L_x_3) ;  /* 0x0000000800fc0947 */ /* 0x000fea0003800000 */
[----:B------:R-:W-:Y:S01]  /*1ac0*/  UMOV UR4, URZ ;  /* 0x000000ff00047c82 */ /* 0x000fe20008000000 */
[----:B------:R-:W-:Y:S01]  /*1ad0*/  UMOV UR5, URZ ;  /* 0x000000ff00057c82 */ /* 0x000fe20008000000 */
[----:B------:R-:W-:Y:S02]  /*1ae0*/  IMAD.MOV.U32 R18, RZ, RZ, RZ ;  /* 0x000000ffff127224 */ /* 0x000fe400078e00ff */
[----:B--2---:R-:W-:Y:S02]  /*1af0*/  IMAD.MOV.U32 R5, RZ, RZ, RZ ;  /* 0x000000ffff057224 */ /* 0x004fe400078e00ff */
[----:B------:R-:W-:Y:S02]  /*1b00*/  IMAD.U32 R7, RZ, RZ, UR4 ;  /* 0x00000004ff077e24 */ /* 0x000fe4000f8e00ff */
[----:B------:R-:W-:Y:S02]  /*1b10*/  IMAD.U32 R6, RZ, RZ, UR5 ;  /* 0x00000005ff067e24 */ /* 0x000fe4000f8e00ff */
[----:B------:R-:W-:-:S02]  /*1b20*/  IMAD.U32 R9, RZ, RZ, UR4 ;  /* 0x00000004ff097e24 */ /* 0x000fc4000f8e00ff */
[----:B------:R-:W-:-:S07]  /*1b30*/  IMAD.U32 R8, RZ, RZ, UR5 ;  /* 0x00000005ff087e24 */ /* 0x000fce000f8e00ff */
.L_x_9:
[----:B------:R-:W-:-:S06]  /*1b40*/  IMAD R17, R18, 0x4, R1 ;  /* 0x0000000412117824 */ /* 0x000fcc00078e0201 */
[----:B------:R-:W5:Y:S01]  /*1b50*/  LDL R17, [R17+0x4] ;  /* 0x0000040011117983 */ /* 0x000f620000100800 */
[----:B------:R-:W-:Y:S01]  /*1b60*/  IMAD.SHL.U32 R19, R18, 0x20, RZ ;  /* 0x0000002012137824 */ /* 0x000fe200078e00ff */
[----:B------:R-:W-:-:S06]  /*1b70*/  UMOV UR4, URZ ;  /* 0x000000ff00047c82 */ /* 0x000fcc0008000000 */
.L_x_8:
[----:B-----5:R-:W-:Y:S01]  /*1b80*/  SHF.R.U32.HI R27, RZ, UR4, R17 ;  /* 0x00000004ff1b7c19 */ /* 0x020fe20008011611 */
[----:B------:R-:W-:-:S03]  /*1b90*/  VIADD R12, R19, UR4 ;  /* 0x00000004130c7c36 */ /* 0x000fc60008000000 */
[----:B------:R-:W-:-:S04]  /*1ba0*/  LOP3.LUT R13, R27, 0x1, RZ, 0xc0, !PT ;  /* 0x000000011b0d7812 */ /* 0x000fc800078ec0ff */
[----:B------:R-:W-:Y:S01]  /*1bb0*/  ISETP.NE.U32.AND P0, PT, R13, 0x1, PT ;  /* 0x000000010d00780c */ /* 0x000fe20003f05070 */
[----:B------:R-:W-:-:S04]  /*1bc0*/  IMAD R13, R12, 0x5, RZ ;  /* 0x000000050c0d7824 */ /* 0x000fc800078e02ff */
[----:B------:R-:W-:-:S08]  /*1bd0*/  IMAD.WIDE.U32 R12, R13, 0x4, R10 ;  /* 0x000000040d0c7825 */ /* 0x000fd000078e000a */
[----:B------:R-:W2:Y:S01]  /*1be0*/  @!P0 LDG.E R20, desc[UR6][R12.64+0x10] ;  /* 0x000010060c148981 */ /* 0x000ea2000c1e1900 */
[----:B------:R-:W-:-:S03]  /*1bf0*/  R2P PR, R27, 0x7e ;  /* 0x0000007e1b007804 */ /* 0x000fc60000000000 */
[----:B------:R-:W3:Y:S04]  /*1c00*/  @!P0 LDG.E R22, desc[UR6][R12.64] ;  /* 0x000000060c168981 */ /* 0x000ee8000c1e1900 */
[----:B------:R-:W4:Y:S04]  /*1c10*/  @!P0 LDG.E R24, desc[UR6][R12.64+0x8] ;  /* 0x000008060c188981 */ /* 0x000f28000c1e1900 */
[----:B------:R-:W4:Y:S04]  /*1c20*/  @!P0 LDG.E R21, desc[UR6][R12.64+0x4] ;  /* 0x000004060c158981 */ /* 0x000f28000c1e1900 */
[----:B------:R-:W4:Y:S04]  /*1c30*/  @P1 LDG.E R28, desc[UR6][R12.64+0x24] ;  /* 0x000024060c1c1981 */ /* 0x000f28000c1e1900 */
[----:B------:R-:W4:Y:S04]  /*1c40*/  @P2 LDG.E R30, desc[UR6][R12.64+0x38] ;  /* 0x000038060c1e2981 */ /* 0x000f28000c1e1900 */
[----:B------:R-:W4:Y:S04]  /*1c50*/  @P3 LDG.E R32, desc[UR6][R12.64+0x4c] ;  /* 0x00004c060c203981 */ /* 0x000f28000c1e1900 */
[----:B------:R-:W4:Y:S04]  /*1c60*/  @P4 LDG.E R34, desc[UR6][R12.64+0x60] ;  /* 0x000060060c224981 */ /* 0x000f28000c1e1900 */
[----:B------:R-:W4:Y:S04]  /*1c70*/  @P1 LDG.E R26, desc[UR6][R12.64+0x14] ;  /* 0x000014060c1a1981 */ /* 0x000f28000c1e1900 */
[----:B------:R-:W4:Y:S04]  /*1c80*/  @P5 LDG.E R36, desc[UR6][R12.64+0x74] ;  /* 0x000074060c245981 */ /* 0x000f28000c1e1900 */
[----:B------:R-:W4:Y:S04]  /*1c90*/  @!P0 LDG.E R23, desc[UR6][R12.64+0xc] ;  /* 0x00000c060c178981 */ /* 0x000f28000c1e1900 */
[----:B------:R-:W4:Y:S04]  /*1ca0*/  @P6 LDG.E R29, desc[UR6][R12.64+0x88] ;  /* 0x000088060c1d6981 */ /* 0x000f28000c1e1900 */
[----:B------:R-:W4:Y:S04]  /*1cb0*/  @P1 LDG.E R25, desc[UR6][R12.64+0x18] ;  /* 0x000018060c191981 */ /* 0x000f28000c1e1900 */
[----:B------:R-:W4:Y:S04]  /*1cc0*/  @P3 LDG.E R31, desc[UR6][R12.64+0x48] ;  /* 0x000048060c1f3981 */ /* 0x000f28000c1e1900 */
[----:B------:R-:W4:Y:S04]  /*1cd0*/  @P4 LDG.E R33, desc[UR6][R12.64+0x54] ;  /* 0x000054060c214981 */ /* 0x000f28000c1e1900 */
[----:B------:R-:W4:Y:S01]  /*1ce0*/  @P4 LDG.E R35, desc[UR6][R12.64+0x5c] ;  /* 0x00005c060c234981 */ /* 0x000f22000c1e1900 */
[----:B--2---:R-:W-:-:S03]  /*1cf0*/  @!P0 LOP3.LUT R7, R7, R20, RZ, 0x3c, !PT ;  /* 0x0000001407078212 */ /* 0x004fc600078e3cff */
[----:B------:R-:W2:Y:S01]  /*1d00*/  @P1 LDG.E R20, desc[UR6][R12.64+0x1c] ;  /* 0x00001c060c141981 */ /* 0x000ea2000c1e1900 */
[----:B---3--:R-:W-:-:S03]  /*1d10*/  @!P0 LOP3.LUT R5, R5, R22, RZ, 0x3c, !PT ;  /* 0x0000001605058212 */ /* 0x008fc600078e3cff */
[----:B------:R-:W3:Y:S01]  /*1d20*/  @P2 LDG.E R22, desc[UR6][R12.64+0x28] ;  /* 0x000028060c162981 */ /* 0x000ee2000c1e1900 */
[----:B----4-:R-:W-:Y:S02]  /*1d30*/  @P1 LOP3.LUT R7, R7, R28, RZ, 0x3c, !PT ;  /* 0x0000001c07071212 */ /* 0x010fe400078e3cff */
[----:B------:R-:W-:Y:S01]  /*1d40*/  @!P0 LOP3.LUT R9, R9, R24, RZ, 0x3c, !PT ;  /* 0x0000001809098212 */ /* 0x000fe200078e3cff */
[----:B------:R-:W4:Y:S01]  /*1d50*/  @P3 LDG.E R28, desc[UR6][R12.64+0x44] ;  /* 0x000044060c1c3981 */ /* 0x000f22000c1e1900 */
[----:B------:R-:W-:Y:S02]  /*1d60*/  @P2 LOP3.LUT R7, R7, R30, RZ, 0x3c, !PT ;  /* 0x0000001e07072212 */ /* 0x000fe400078e3cff */
[----:B------:R-:W-:Y:S01]  /*1d70*/  @!P0 LOP3.LUT R8, R8, R21, RZ, 0x3c, !PT ;  /* 0x0000001508088212 */ /* 0x000fe200078e3cff */
        /* <DEDUP_REMOVED lines=8> */
[----:B------:R-:W-:Y:S02]  /*1e00*/  @!P0 LOP3.LUT R6, R6, R23, RZ, 0x3c, !PT ;  /* 0x0000001706068212 */ /* 0x000fe400078e3cff */
[----:B------:R-:W4:Y:S01]  /*1e10*/  @P2 LDG.E R23, desc[UR6][R12.64+0x2c] ;  /* 0x00002c060c172981 */ /* 0x000f22000c1e1900 */
[----:B------:R-:W-:-:S03]  /*1e20*/  @P6 LOP3.LUT R7, R7, R29, RZ, 0x3c, !PT ;  /* 0x0000001d07076212 */ /* 0x000fc600078e3cff */
[----:B------:R-:W4:Y:S01]  /*1e30*/  @P3 LDG.E R29, desc[UR6][R12.64+0x40] ;  /* 0x000040060c1d3981 */ /* 0x000f22000c1e1900 */
[----:B------:R-:W-:-:S03]  /*1e40*/  @P1 LOP3.LUT R8, R8, R25, RZ, 0x3c, !PT ;  /* 0x0000001908081212 */ /* 0x000fc600078e3cff */
[----:B------:R-:W4:Y:S01]  /*1e50*/  @P2 LDG.E R25, desc[UR6][R12.64+0x34] ;  /* 0x000034060c192981 */ /* 0x000f22000c1e1900 */
[----:B--2---:R-:W-:-:S03]  /*1e60*/  @P1 LOP3.LUT R9, R9, R20, RZ, 0x3c, !PT ;  /* 0x0000001409091212 */ /* 0x004fc600078e3cff */
[----:B------:R-:W2:Y:S01]  /*1e70*/  @P4 LDG.E R20, desc[UR6][R12.64+0x50] ;  /* 0x000050060c144981 */ /* 0x000ea2000c1e1900 */
[----:B---3--:R-:W-:Y:S02]  /*1e80*/  @P2 LOP3.LUT R5, R5, R22, RZ, 0x3c, !PT ;  /* 0x0000001605052212 */ /* 0x008fe400078e3cff */
[----:B------:R-:W-:Y:S01]  /*1e90*/  LOP3.LUT P0, RZ, R27, 0x80, RZ, 0xc0, !PT ;  /* 0x000000801bff7812 */ /* 0x000fe2000780c0ff */
[----:B------:R-:W3:-:S12]  /*1ea0*/  @P5 LDG.E R22, desc[UR6][R12.64+0x6c] ;  /* 0x00006c060c165981 */ /* 0x000ed8000c1e1900 */
[----:B------:R-:W3:Y:S01]  /*1eb0*/  @P0 LDG.E R32, desc[UR6][R12.64+0x9c] ;  /* 0x00009c060c200981 */ /* 0x000ee2000c1e1900 */
[----:B----4-:R-:W-:-:S03]  /*1ec0*/  @P2 LOP3.LUT R9, R9, R24, RZ, 0x3c, !PT ;  /* 0x0000001809092212 */ /* 0x010fc600078e3cff */
        /* <DEDUP_REMOVED lines=8> */
[----:B------:R-:W4:Y:S01]  /*1f50*/  @P5 LDG.E R23, desc[UR6][R12.64+0x70] ;  /* 0x000070060c175981 */ /* 0x000f22000c1e1900 */
[----:B------:R-:W-:Y:S02]  /*1f60*/  @P3 LOP3.LUT R8, R8, R29, RZ, 0x3c, !PT ;  /* 0x0000001d08083212 */ /* 0x000fe400078e3cff */
[----:B------:R-:W-:Y:S01]  /*1f70*/  @P2 LOP3.LUT R6, R6, R25, RZ, 0x3c, !PT ;  /* 0x0000001906062212 */ /* 0x000fe200078e3cff */
[----:B------:R-:W4:Y:S01]  /*1f80*/  @P6 LDG.E R29, desc[UR6][R12.64+0x84] ;  /* 0x000084060c1d6981 */ /* 0x000f22000c1e1900 */
[----:B------:R-:W-:-:S03]  /*1f90*/  @P4 LOP3.LUT R8, R8, R33, RZ, 0x3c, !PT ;  /* 0x0000002108084212 */ /* 0x000fc600078e3cff */
[----:B------:R-:W4:Y:S01]  /*1fa0*/  @P6 LDG.E R25, desc[UR6][R12.64+0x7c] ;  /* 0x00007c060c196981 */ /* 0x000f22000c1e1900 */
[----:B------:R-:W-:Y:S02]  /*1fb0*/  @P3 LOP3.LUT R6, R6, R31, RZ, 0x3c, !PT ;  /* 0x0000001f06063212 */ /* 0x000fe400078e3cff */
[----:B------:R-:W-:Y:S01]  /*1fc0*/  @P4 LOP3.LUT R9, R9, R30, RZ, 0x3c, !PT ;  /* 0x0000001e09094212 */ /* 0x000fe200078e3cff */
[----:B------:R-:W4:Y:S04]  /*1fd0*/  @P0 LDG.E R31, desc[UR6][R12.64+0x90] ;  /* 0x000090060c1f0981 */ /* 0x000f28000c1e1900 */
[----:B------:R-:W4:Y:S04]  /*1fe0*/  @P0 LDG.E R30, desc[UR6][R12.64+0x94] ;  /* 0x000094060c1e0981 */ /* 0x000f28000c1e1900 */
[----:B------:R-:W4:Y:S01]  /*1ff0*/  @P0 LDG.E R33, desc[UR6][R12.64+0x98] ;  /* 0x000098060c210981 */ /* 0x000f22000c1e1900 */
[----:B--2---:R-:W-:-:S03]  /*2000*/  @P4 LOP3.LUT R5, R5, R20, RZ, 0x3c, !PT ;  /* 0x0000001405054212 */ /* 0x004fc600078e3cff */
[----:B------:R-:W2:Y:S01]  /*2010*/  @P5 LDG.E R20, desc[UR6][R12.64+0x64] ;  /* 0x000064060c145981 */ /* 0x000ea2000c1e1900 */
[----:B------:R-:W-:Y:S02]  /*2020*/  @P4 LOP3.LUT R6, R6, R35, RZ, 0x3c, !PT ;  /* 0x0000002306064212 */ /* 0x000fe400078e3cff */
[----:B---3--:R-:W-:Y:S02]  /*2030*/  @P5 LOP3.LUT R9, R9, R22, RZ, 0x3c, !PT ;  /* 0x0000001609095212 */ /* 0x008fe400078e3cff */
[----:B------:R-:W-:Y:S02]  /*2040*/  @P0 LOP3.LUT R7, R7, R32, RZ, 0x3c, !PT ;  /* 0x0000002007070212 */ /* 0x000fe400078e3cff */
[----:B----4-:R-:W-:Y:S02]  /*2050*/  @P5 LOP3.LUT R8, R8, R21, RZ, 0x3c, !PT ;  /* 0x0000001508085212 */ /* 0x010fe400078e3cff */
[----:B------:R-:W-:Y:S02]  /*2060*/  @P6 LOP3.LUT R9, R9, R26, RZ, 0x3c, !PT ;  /* 0x0000001a09096212 */ /* 0x000fe400078e3cff */
[----:B------:R-:W-:-:S04]  /*2070*/  @P5 LOP3.LUT R6, R6, R23, RZ, 0x3c, !PT ;  /* 0x0000001706065212 */ /* 0x000fc800078e3cff */
[----:B------:R-:W-:Y:S02]  /*2080*/  @P6 LOP3.LUT R6, R6, R29, RZ, 0x3c, !PT ;  /* 0x0000001d06066212 */ /* 0x000fe400078e3cff */
[----:B------:R-:W-:-:S04]  /*2090*/  @P6 LOP3.LUT R8, R8, R25, RZ, 0x3c, !PT ;  /* 0x0000001908086212 */ /* 0x000fc800078e3cff */
[----:B------:R-:W-:Y:S02]  /*20a0*/  @P0 LOP3.LUT R8, R8, R31, RZ, 0x3c, !PT ;  /* 0x0000001f08080212 */ /* 0x000fe400078e3cff */
[----:B------:R-:W-:Y:S02]  /*20b0*/  @P0 LOP3.LUT R9, R9, R30, RZ, 0x3c, !PT ;  /* 0x0000001e09090212 */ /* 0x000fe400078e3cff */
[----:B------:R-:W-:Y:S02]  /*20c0*/  @P0 LOP3.LUT R6, R6, R33, RZ, 0x3c, !PT ;  /* 0x0000002106060212 */ /* 0x000fe400078e3cff */
[----:B--2---:R-:W-:-:S04]  /*20d0*/  @P5 LOP3.LUT R5, R5, R20, RZ, 0x3c, !PT ;  /* 0x0000001405055212 */ /* 0x004fc800078e3cff */
[----:B------:R-:W-:-:S04]  /*20e0*/  @P6 LOP3.LUT R5, R5, R24, RZ, 0x3c, !PT ;  /* 0x0000001805056212 */ /* 0x000fc800078e3cff */
        /* <DEDUP_REMOVED lines=23> */
[----:B------:R-:W2:Y:S01]  /*2260*/  @P2 LDG.E R24, desc[UR6][R12.64+0xd0] ;  /* 0x0000d0060c182981 */ /* 0x000ea2000c1e1900 */
[----:B------:R-:W-:-:S03]  /*2270*/  @P0 LOP3.LUT R9, R9, R26, RZ, 0x3c, !PT ;  /* 0x0000001a09090212 */ /* 0x000fc600078e3cff */
[----:B------:R-:W2:Y:S01]  /*2280*/  @P2 LDG.E R26, desc[UR6][R12.64+0xd8] ;  /* 0x0000d8060c1a2981 */ /* 0x000ea2000c1e1900 */
[----:B------:R-:W-:-:S03]  /*2290*/  @P1 LOP3.LUT R6, R6, R29, RZ, 0x3c, !PT ;  /* 0x0000001d06061212 */ /* 0x000fc600078e3cff */
[----:B------:R-:W2:Y:S01]  /*22a0*/  @P3 LDG.E R29, desc[UR6][R12.64+0xe8] ;  /* 0x0000e8060c1d3981 */ /* 0x000ea2000c1e1900 */
[----:B------:R-:W-:Y:S02]  /*22b0*/  @P0 LOP3.LUT R7, R7, R28, RZ, 0x3c, !PT ;  /* 0x0000001c07070212 */ /* 0x000fe400078e3cff */
[----:B------:R-:W-:Y:S01]  /*22c0*/  LOP3.LUT P0, RZ, R27, 0x8000, RZ, 0xc0, !PT ;  /* 0x000080001bff7812 */ /* 0x000fe2000780c0ff */
[----:B------:R-:W2:Y:S01]  /*22d0*/  @P3 LDG.E R28, desc[UR6][R12.64+0xdc] ;  /* 0x0000dc060c1c3981 */ /* 0x000ea2000c1e1900 */
[----:B------:R-:W-:-:S03]  /*22e0*/  @P1 LOP3.LUT R5, R5, R30, RZ, 0x3c, !PT ;  /* 0x0000001e05051212 */ /* 0x000fc600078e3cff */
[----:B------:R-:W2:Y:S01]  /*22f0*/  @P3 LDG.E R27, desc[UR6][R12.64+0xe0] ;  /* 0x0000e0060c1b3981 */ /* 0x000ea2000c1e1900 */
[----:B------:R-:W-:-:S03]  /*2300*/  @P1 LOP3.LUT R9, R9, R32, RZ, 0x3c, !PT ;  /* 0x0000002009091212 */ /* 0x000fc600078e3cff */
[----:B------:R-:W2:Y:S01]  /*2310*/  @P3 LDG.E R30, desc[UR6][R12.64+0xe4] ;  /* 0x0000e4060c1e3981 */ /* 0x000ea2000c1e1900 */
[----:B------:R-:W-:-:S03]  /*2320*/  @P1 LOP3.LUT R7, R7, R20, RZ, 0x3c, !PT ;  /* 0x0000001407071212 */ /* 0x000fc600078e3cff */
[----:B------:R-:W2:Y:S04]  /*2330*/  @P3 LDG.E R32, desc[UR6][R12.64+0xec] ;  /* 0x0000ec060c203981 */ /* 0x000ea8000c1e1900 */
[----:B------:R-:W2:Y:S01]  /*2340*/  @P4 LDG.E R20, desc[UR6][R12.64+0x100] ;  /* 0x000100060c144981 */ /* 0x000ea2000c1e1900 */
[----:B------:R-:W-:-:S03]  /*2350*/  @P2 LOP3.LUT R5, R5, R22, RZ, 0x3c, !PT ;  /* 0x0000001605052212 */ /* 0x000fc600078e3cff */
        /* <DEDUP_REMOVED lines=8> */
[----:B------:R-:W2:Y:S01]  /*23e0*/  @P5 LDG.E R26, desc[UR6][R12.64+0x114] ;  /* 0x000114060c1a5981 */ /* 0x000ea2000c1e1900 */
[----:B------:R-:W-:-:S03]  /*23f0*/  @P3 LOP3.LUT R6, R6, R29, RZ, 0x3c, !PT ;  /* 0x0000001d06063212 */ /* 0x000fc600078e3cff */
[----:B------:R-:W2:Y:S01]  /*2400*/  @P0 LDG.E R29, desc[UR6][R12.64+0x130] ;  /* 0x000130060c1d0981 */ /* 0x000ea2000c1e1900 */
[----:B------:R-:W-:Y:S02]  /*2410*/  @P4 LOP3.LUT R6, R6, R21, RZ, 0x3c, !PT ;  /* 0x0000001506064212 */ /* 0x000fe400078e3cff */
[----:B------:R-:W-:Y:S01]  /*2420*/  @P3 LOP3.LUT R5, R5, R28, RZ, 0x3c, !PT ;  /* 0x0000001c05053212 */ /* 0x000fe200078e3cff */
[----:B------:R-:W2:Y:S01]  /*2430*/  @P6 LDG.E R21, desc[UR6][R12.64+0x124] ;  /* 0x000124060c156981 */ /* 0x000ea2000c1e1900 */
[----:B------:R-:W-:-:S03]  /*2440*/  @P3 LOP3.LUT R8, R8, R27, RZ, 0x3c, !PT ;  /* 0x0000001b08083212 */ /* 0x000fc600078e3cff */
[----:B------:R-:W2:Y:S01]  /*2450*/  @P6 LDG.E R28, desc[UR6][R12.64+0x118] ;  /* 0x000118060c1c6981 */ /* 0x000ea2000c1e1900 */
[----:B------:R-:W-:-:S03]  /*2460*/  @P3 LOP3.LUT R9, R9, R30, RZ, 0x3c, !PT ;  /* 0x0000001e09093212 */ /* 0x000fc600078e3cff */
        /* <DEDUP_REMOVED lines=9> */
[----:B------:R-:W2:Y:S04]  /*2500*/  @P0 LDG.E R20, desc[UR6][R12.64+0x134] ;  /* 0x000134060c140981 */ /* 0x000ea8000c1e1900 */
[----:B------:R-:W2:Y:S04]  /*2510*/  @P0 LDG.E R36, desc[UR6][R12.64+0x13c] ;  /* 0x00013c060c240981 */ /* 0x000ea8000c1e1900 */
[----:B------:R-:W2:Y:S01]  /*2520*/  @P0 LDG.E R31, desc[UR6][R12.64+0x138] ;  /* 0x000138060c1f0981 */ /* 0x000ea2000c1e1900 */
[----:B------:R-:W-:Y:S01]  /*2530*/  UIADD3 UR4, UPT, UPT, UR4, 0x10, URZ ;  /* 0x0000001004047890 */ /* 0x000fe2000fffe0ff */
[----:B------:R-:W-:-:S03]  /*2540*/  @P5 LOP3.LUT R5, R5, R22, RZ, 0x3c, !PT ;  /* 0x0000001605055212 */ /* 0x000fc600078e3cff */
[----:B------:R-:W-:Y:S01]  /*2550*/  UISETP.NE.AND UP0, UPT, UR4, 0x20, UPT ;  /* 0x000000200400788c */ /* 0x000fe2000bf05270 */
[----:B---3--:R-:W-:Y:S02]  /*2560*/  @P5 LOP3.LUT R8, R8, R23, RZ, 0x3c, !PT ;  /* 0x0000001708085212 */ /* 0x008fe400078e3cff */
[----:B----4-:R-:W-:Y:S02]  /*2570*/  @P5 LOP3.LUT R6, R6, R25, RZ, 0x3c, !PT ;  /* 0x0000001906065212 */ /* 0x010fe400078e3cff */
[----:B--2---:R-:W-:Y:S02]  /*2580*/  @P5 LOP3.LUT R9, R9, R24, RZ, 0x3c, !PT ;  /* 0x0000001809095212 */ /* 0x004fe400078e3cff */
        /* <DEDUP_REMOVED lines=10> */
[----:B------:R-:W-:Y:S01]  /*2630*/  @P0 LOP3.LUT R6, R6, R31, RZ, 0x3c, !PT ;  /* 0x0000001f06060212 */ /* 0x000fe200078e3cff */
[----:B------:R-:W-:Y:S06]  /*2640*/  BRA.U UP0, `(.L_x_8) ;  /* 0xfffffff5004c7547 */ /* 0x000fec000b83ffff */
[----:B------:R-:W-:-:S05]  /*2650*/  VIADD R18, R18, 0x1 ;  /* 0x0000000112127836 */ /* 0x000fca0000000000 */
[----:B------:R-:W-:-:S13]  /*2660*/  ISETP.NE.AND P0, PT, R18, 0x5, PT ;  /* 0x000000051200780c */ /* 0x000fda0003f05270 */
[----:B------:R-:W-:Y:S05]  /*2670*/  @P0 BRA `(.L_x_9) ;  /* 0xfffffff400300947 */ /* 0x000fea000383ffff */
[----:B------:R3:W-:Y:S04]  /*2680*/  STL [R1+0x4], R5 ;  /* 0x0000040501007387 */ /* 0x0007e80000100800 */
[----:B------:R3:W-:Y:S04]  /*2690*/  STL.64 [R1+0x8], R8 ;  /* 0x0000080801007387 */ /* 0x0007e80000100a00 */
[----:B------:R3:W-:Y:S02]  /*26a0*/  STL.64 [R1+0x10], R6 ;  /* 0x0000100601007387 */ /* 0x0007e40000100a00 */
.L_x_3:
[----:B------:R-:W-:Y:S05]  /*26b0*/  BSYNC.RECONVERGENT B1 ;  /* 0x0000000000017941 */ /* 0x000fea0003800200 */
.L_x_2:
[C---:B------:R-:W-:Y:S01]  /*26c0*/  ISETP.GT.U32.AND P0, PT, R15.reuse, 0x3, PT ;  /* 0x000000030f00780c */ /* 0x040fe20003f04070 */
[----:B------:R-:W-:Y:S01]  /*26d0*/  VIADD R14, R14, 0x1 ;  /* 0x000000010e0e7836 */ /* 0x000fe20000000000 */
[--C-:B------:R-:W-:Y:S02]  /*26e0*/  SHF.R.U64 R15, R15, 0x2, R16.reuse ;  /* 0x000000020f0f7819 */ /* 0x100fe40000001210 */
[----:B------:R-:W-:Y:S02]  /*26f0*/  ISETP.GT.U32.AND.EX P0, PT, R16, RZ, PT, P0 ;  /* 0x000000ff1000720c */ /* 0x000fe40003f04100 */
[----:B------:R-:W-:-:S11]  /*2700*/  SHF.R.U32.HI R16, RZ, 0x2, R16 ;  /* 0x00000002ff107819 */ /* 0x000fd60000011610 */
[----:B------:R-:W-:Y:S05]  /*2710*/  @P0 BRA `(.L_x_10) ;  /* 0xffffffd800cc0947 */ /* 0x000fea000383ffff */
.L_x_1:
[----:B------:R-:W-:Y:S05]  /*2720*/  BSYNC.RECONVERGENT B0 ;  /* 0x0000000000007941 */ /* 0x000fea0003800200 */
.L_x_0:
[----:B------:R-:W4:Y:S08]  /*2730*/  LDC R17, c[0x0][0x3b8] ;  /* 0x0000ee00ff117b82 */ /* 0x000f300000000800 */
[----:B0-----:R-:W0:Y:S08]  /*2740*/  LDC.64 R12, c[0x0][0x380] ;  /* 0x0000e000ff0c7b82 */ /* 0x001e300000000a00 */
[----:B------:R-:W5:Y:S01]  /*2750*/  LDC.64 R14, c[0x0][0x388] ;  /* 0x0000e200ff0e7b82 */ /* 0x000f620000000a00 */
[----:B----4-:R-:W-:Y:S01]  /*2760*/  ISETP.GE.AND P0, PT, R17, 0x2, PT ;  /* 0x000000021100780c */ /* 0x010fe20003f06270 */
[----:B------:R-:W-:-:S04]  /*2770*/  IMAD R11, R0, R17, RZ ;  /* 0x00000011000b7224 */ /* 0x000fc800078e02ff */
[----:B0-----:R-:W-:-:S05]  /*2780*/  IMAD.WIDE R12, R11, 0x8, R12 ;  /* 0x000000080b0c7825 */ /* 0x001fca00078e020c */
[----:B-----5:R0:W-:Y:S03]  /*2790*/  STG.E.64 desc[UR6][R12.64], R14 ;  /* 0x0000000e0c007986 */ /* 0x0201e6000c101b06 */
[----:B------:R-:W-:Y:S05]  /*27a0*/  @!P0 EXIT ;  /* 0x000000000000894d */ /* 0x000fea0003800000 */
[----:B------:R-:W-:Y:S01]  /*27b0*/  VIADD R16, R17, 0xffffffff ;  /* 0xffffffff11107836 */ /* 0x000fe20000000000 */
[----:B------:R-:W4:Y:S01]  /*27c0*/  LDCU.64 UR4, c[0x0][0x398] ;  /* 0x00007300ff0477ac */ /* 0x000f220008000a00 */
[----:B0-----:R-:W-:Y:S01]  /*27d0*/  IMAD.MOV.U32 R12, RZ, RZ, 0x1 ;  /* 0x00000001ff0c7424 */ /* 0x001fe200078e00ff */
[----:B------:R-:W0:Y:S03]  /*27e0*/  LDC R0, c[0x0][0x39c] ;  /* 0x0000e700ff007b82 */ /* 0x000e260000000800 */
[----:B------:R-:W5:Y:S08]  /*27f0*/  I2F.F64 R16, R16 ;  /* 0x0000001000107312 */ /* 0x000f700000201c00 */
[----:B-----5:R-:W5:Y:S01]  /*2800*/  MUFU.RCP64H R13, R17 ;  /* 0x00000011000d7308 */ /* 0x020f620000001800 */
[----:B0-----:R-:W-:Y:S01]  /*2810*/  FSETP.GEU.AND P1, PT, |R0|, 6.5827683646048100446e-37, PT ;  /* 0x036000000000780b */ /* 0x001fe20003f2e200 */
[----:B-----5:R-:W-:-:S08]  /*2820*/  DFMA R14, -R16, R12, 1 ;  /* 0x3ff00000100e742b */ /* 0x020fd0000000010c */
[----:B------:R-:W-:-:S08]  /*2830*/  DFMA R14, R14, R14, R14 ;  /* 0x0000000e0e0e722b */ /* 0x000fd0000000000e */
[----:B------:R-:W-:-:S08]  /*2840*/  DFMA R14, R12, R14, R12 ;  /* 0x0000000e0c0e722b */ /* 0x000fd0000000000c */
[----:B------:R-:W-:-:S08]  /*2850*/  DFMA R12, -R16, R14, 1 ;  /* 0x3ff00000100c742b */ /* 0x000fd0000000010e */
[----:B------:R-:W-:-:S08]  /*2860*/  DFMA R12, R14, R12, R14 ;  /* 0x0000000c0e0c722b */ /* 0x000fd0000000000e */
[----:B----4-:R-:W-:-:S08]  /*2870*/  DMUL R34, R12, UR4 ;  /* 0x000000040c227c28 */ /* 0x010fd00008000000 */
[----:B------:R-:W-:-:S08]  /*2880*/  DFMA R14, -R16, R34, UR4 ;  /* 0x00000004100e7e2b */ /* 0x000fd00008000122 */
[----:B------:R-:W-:-:S10]  /*2890*/  DFMA R34, R12, R14, R34 ;  /* 0x0000000e0c22722b */ /* 0x000fd40000000022 */
[----:B------:R-:W-:-:S05]  /*28a0*/  FFMA R10, RZ, R17, R35 ;  /* 0x00000011ff0a7223 */ /* 0x000fca0000000023 */
[----:B------:R-:W-:-:S13]  /*28b0*/  FSETP.GT.AND P0, PT, |R10|, 1.469367938527859385e-39, PT ;  /* 0x001000000a00780b */ /* 0x000fda0003f04200 */
[----:B------:R-:W-:Y:S05]  /*28c0*/  @P0 BRA P1, `(.L_x_11) ;  /* 0x0000000000080947 */ /* 0x000fea0000800000 */
[----:B------:R-:W-:-:S07]  /*28d0*/  MOV R0, 0x28f0 ;  /* 0x000028f000007802 */ /* 0x000fce0000000f00 */
[----:B-123--:R-:W-:Y:S05]  /*28e0*/  CALL.REL.NOINC `($__internal_0_$__cuda_sm20_div_rn_f64_full) ;  /* 0x0000001400587944 */ /* 0x00efea0003c00000 */
.L_x_11:
[----:B------:R-:W0:Y:S01]  /*28f0*/  MUFU.RSQ64H R27, R35 ;  /* 0x00000023001b7308 */ /* 0x000e220000001c00 */
[----:B------:R-:W-:Y:S01]  /*2900*/  VIADD R26, R35, 0xfcb00000 ;  /* 0xfcb00000231a7836 */ /* 0x000fe20000000000 */
[----:B------:R-:W4:Y:S01]  /*2910*/  LDC.64 R16, c[0x0][0x3a8] ;  /* 0x0000ea00ff107b82 */ /* 0x000f220000000a00 */
[----:B------:R-:W-:Y:S02]  /*2920*/  IMAD.MOV.U32 R14, RZ, RZ, 0x0 ;  /* 0x00000000ff0e7424 */ /* 0x000fe400078e00ff */
[----:B------:R-:W-:Y:S01]  /*2930*/  IMAD.MOV.U32 R15, RZ, RZ, 0x3fd80000 ;  /* 0x3fd80000ff0f7424 */ /* 0x000fe200078e00ff */
[----:B------:R-:W-:-:S04]  /*2940*/  ISETP.GE.U32.AND P0, PT, R26, 0x7ca00000, PT ;  /* 0x7ca000001a00780c */ /* 0x000fc80003f06070 */
[----:B------:R-:W5:Y:S01]  /*2950*/  LDC.64 R18, c[0x0][0x3a0] ;  /* 0x0000e800ff127b82 */ /* 0x000f620000000a00 */
[----:B0-----:R-:W-:-:S08]  /*2960*/  DMUL R12, R26, R26 ;  /* 0x0000001a1a0c7228 */ /* 0x001fd00000000000 */
[----:B------:R-:W-:-:S08]  /*2970*/  DFMA R12, -R12, R34, 1 ;  /* 0x3ff000000c0c742b */ /* 0x000fd00000000122 */
[----:B------:R-:W-:Y:S02]  /*2980*/  DFMA R14, R12, R14, 0.5 ;  /* 0x3fe000000c0e742b */ /* 0x000fe4000000000e */
[----:B------:R-:W-:-:S08]  /*2990*/  DMUL R12, R26, R12 ;  /* 0x0000000c1a0c7228 */ /* 0x000fd00000000000 */
[----:B------:R-:W-:Y:S02]  /*29a0*/  DFMA R22, R14, R12, R26 ;  /* 0x0000000c0e16722b */ /* 0x000fe4000000001a */
[----:B----4-:R-:W-:-:S06]  /*29b0*/  DMUL R12, R16, -0.5 ;  /* 0xbfe00000100c7828 */ /* 0x010fcc0000000000 */
[----:B------:R-:W-:Y:S02]  /*29c0*/  DMUL R20, R22, R34 ;  /* 0x0000002216147228 */ /* 0x000fe40000000000 */
[----:B-----5:R-:W-:Y:S01]  /*29d0*/  DFMA R12, R12, R16, R18 ;  /* 0x000000100c0c722b */ /* 0x020fe20000000012 */
[----:B------:R-:W-:Y:S02]  /*29e0*/  VIADD R29, R23, 0xfff00000 ;  /* 0xfff00000171d7836 */ /* 0x000fe40000000000 */
[----:B------:R-:W-:-:S03]  /*29f0*/  IMAD.MOV.U32 R28, RZ, RZ, R22 ;  /* 0x000000ffff1c7224 */ /* 0x000fc600078e0016 */
[----:B------:R-:W-:Y:S02]  /*2a00*/  DFMA R32, R20, -R20, R34 ;  /* 0x800000141420722b */ /* 0x000fe40000000022 */
[----:B------:R-:W-:-:S06]  /*2a10*/  DMUL R16, R12, R34 ;  /* 0x000000220c107228 */ /* 0x000fcc0000000000 */
[----:B------:R-:W-:Y:S01]  /*2a20*/  DFMA R14, R32, R28, R20 ;  /* 0x0000001c200e722b */ /* 0x000fe20000000014 */
[----:B------:R-:W-:Y:S10]  /*2a30*/  @!P0 BRA `(.L_x_12) ;  /* 0x0000000000188947 */ /* 0x000ff40003800000 */
[----:B------:R-:W-:Y:S01]  /*2a40*/  IMAD.MOV.U32 R0, RZ, RZ, R22 ;  /* 0x000000ffff007224 */ /* 0x000fe200078e0016 */
[----:B------:R-:W-:Y:S01]  /*2a50*/  MOV R28, 0x2a80 ;  /* 0x00002a80001c7802 */ /* 0x000fe20000000f00 */
[----:B------:R-:W-:-:S07]  /*2a60*/  IMAD.MOV.U32 R10, RZ, RZ, R32 ;  /* 0x000000ffff0a7224 */ /* 0x000fce00078e0020 */
[----:B-123--:R-:W-:Y:S05]  /*2a70*/  CALL.REL.NOINC `($__internal_1_$__cuda_sm20_dsqrt_rn_f64_mediumpath_v1) ;  /* 0x0000001800707944 */ /* 0x00efea0003c00000 */
[----:B------:R-:W-:Y:S02]  /*2a80*/  IMAD.MOV.U32 R14, RZ, RZ, R36 ;  /* 0x000000ffff0e7224 */ /* 0x000fe400078e0024 */
[----:B------:R-:W-:-:S07]  /*2a90*/  IMAD.MOV.U32 R15, RZ, RZ, R37 ;  /* 0x000000ffff0f7224 */ /* 0x000fce00078e0025 */
.L_x_12:
[----:B------:R-:W0:Y:S01]  /*2aa0*/  LDC.64 R12, c[0x0][0x380] ;  /* 0x0000e000ff0c7b82 */ /* 0x000e220000000a00 */
[----:B------:R-:W4:Y:S01]  /*2ab0*/  LDCU.64 UR8, c[0x0][0x3a8] ;  /* 0x00007500ff0877ac */ /* 0x000f220008000a00 */
[----:B------:R-:W-:Y:S01]  /*2ac0*/  CS2R R20, SRZ ;  /* 0x0000000000147805 */ /* 0x000fe2000001ff00 */
[----:B------:R-:W5:Y:S01]  /*2ad0*/  LDCU UR5, c[0x0][0x3b8] ;  /* 0x00007700ff0577ac */ /* 0x000f620008000800 */
[----:B------:R-:W-:Y:S01]  /*2ae0*/  UMOV UR4, URZ ;  /* 0x000000ff00047c82 */ /* 0x000fe20008000000 */
[----:B----4-:R-:W-:Y:S01]  /*2af0*/  DMUL R14, R14, UR8 ;  /* 0x000000080e0e7c28 */ /* 0x010fe20008000000 */
[----:B-----5:R-:W-:Y:S01]  /*2b00*/  UIADD3 UR5, UPT, UPT, -UR5, URZ, URZ ;  /* 0x000000ff05057290 */ /* 0x020fe2000fffe1ff */
[----:B0-----:R-:W-:-:S03]  /*2b10*/  IMAD.WIDE R12, R11, 0x8, R12 ;  /* 0x000000080b0c7825 */ /* 0x001fc600078e020c */
[----:B------:R-:W-:-:S05]  /*2b20*/  IADD3 R12, P0, PT, R12, 0x8, RZ ;  /* 0x000000080c0c7810 */ /* 0x000fca0007f1e0ff */
[----:B------:R-:W-:-:S08]  /*2b30*/  IMAD.X R13, RZ, RZ, R13, P0 ;  /* 0x000000ffff0d7224 */ /* 0x000fd000000e060d */
.L_x_21:
[----:B------:R-:W-:Y:S01]  /*2b40*/  UISETP.NE.AND UP0, UPT, UR4, 0x1, UPT ;  /* 0x000000010400788c */ /* 0x000fe2000bf05270 */
[----:B------:R-:W-:Y:S01]  /*2b50*/  IMAD.MOV.U32 R36, RZ, RZ, R20 ;  /* 0x000000ffff247224 */ /* 0x000fe200078e0014 */
[----:B------:R-:W-:Y:S01]  /*2b60*/  UIADD3 UR5, UPT, UPT, UR5, 0x1, URZ ;  /* 0x0000000105057890 */ /* 0x000fe2000fffe0ff */
[----:B------:R-:W-:Y:S01]  /*2b70*/  IMAD.MOV.U32 R37, RZ, RZ, R21 ;  /* 0x000000ffff257224 */ /* 0x000fe200078e0015 */
[----:B------:R-:W-:Y:S02]  /*2b80*/  UMOV UR4, URZ ;  /* 0x000000ff00047c82 */ /* 0x000fe40008000000 */
[----:B------:R-:W-:-:S03]  /*2b90*/  UISETP.NE.AND UP1, UPT, UR5, -0x1, UPT ;  /* 0xffffffff0500788c */ /* 0x000fc6000bf25270 */
[----:B0-----:R-:W-:Y:S08]  /*2ba0*/  BRA.U !UP0, `(.L_x_13) ;  /* 0x0000000d08947547 */ /* 0x001ff0000b800000 */
[----:B------:R-:W-:Y:S01]  /*2bb0*/  SHF.R.U32.HI R0, RZ, 0x2, R5 ;  /* 0x00000002ff007819 */ /* 0x000fe20000011605 */
[----:B------:R-:W-:Y:S01]  /*2bc0*/  IMAD.MOV.U32 R22, RZ, RZ, 0x0 ;  /* 0x00000000ff167424 */ /* 0x000fe200078e00ff */
[----:B------:R-:W-:Y:S01]  /*2bd0*/  SHF.R.U32.HI R11, RZ, 0x2, R8 ;  /* 0x00000002ff0b7819 */ /* 0x000fe20000011608 */
[----:B------:R-:W-:Y:S01]  /*2be0*/  IMAD.MOV.U32 R23, RZ, RZ, 0x3ca00000 ;  /* 0x3ca00000ff177424 */ /* 0x000fe200078e00ff */
[----:B------:R-:W-:Y:S01]  /*2bf0*/  LOP3.LUT R0, R0, R5, RZ, 0x3c, !PT ;  /* 0x0000000500007212 */ /* 0x000fe200078e3cff */
[----:B-123--:R-:W-:Y:S01]  /*2c00*/  IMAD.SHL.U32 R5, R7, 0x10, RZ ;  /* 0x0000001007057824 */ /* 0x00efe200078e00ff */
[----:B------:R-:W-:Y:S01]  /*2c10*/  LOP3.LUT R11, R11, R8, RZ, 0x3c, !PT ;  /* 0x000000080b0b7212 */ /* 0x000fe200078e3cff */
[----:B------:R-:W-:Y:S02]  /*2c20*/  BSSY.RECONVERGENT B0, `(.L_x_14) ;  /* 0x0000073000007945 */ /* 0x000fe40003800200 */
[----:B------:R-:W-:-:S05]  /*2c30*/  IMAD.SHL.U32 R10, R0, 0x2, RZ ;  /* 0x00000002000a7824 */ /* 0x000fca00078e00ff */
[----:B------:R-:W-:Y:S01]  /*2c40*/  LOP3.LUT R10, R0, R10, R5, 0x96, !PT ;  /* 0x0000000a000a7212 */ /* 0x000fe200078e9605 */
[----:B------:R-:W-:-:S03]  /*2c50*/  IMAD.SHL.U32 R5, R11, 0x2, RZ ;  /* 0x000000020b057824 */ /* 0x000fc600078e00ff */
[----:B------:R-:W-:-:S04]  /*2c60*/  LOP3.LUT R31, R10, R7, RZ, 0x3c, !PT ;  /* 0x000000070a1f7212 */ /* 0x000fc800078e3cff */
[----:B------:R-:W-:Y:S01]  /*2c70*/  IADD3 R19, PT, PT, R4, 0x587c5, R31 ;  /* 0x000587c504137810 */ /* 0x000fe20007ffe01f */
[----:B------:R-:W-:-:S05]  /*2c80*/  IMAD.SHL.U32 R0, R31, 0x10, RZ ;  /* 0x000000101f007824 */ /* 0x000fca00078e00ff */
[----:B------:R-:W-:-:S04]  /*2c90*/  LOP3.LUT R0, R11, R5, R0, 0x96, !PT ;  /* 0x000000050b007212 */ /* 0x000fc800078e9600 */
[----:B------:R-:W-:Y:S02]  /*2ca0*/  LOP3.LUT R5, R0, R31, RZ, 0x3c, !PT ;  /* 0x0000001f00057212 */ /* 0x000fe400078e3cff */
[----:B------:R-:W-:Y:S02]  /*2cb0*/  SHF.R.U32.HI R0, RZ, 0x2, R9 ;  /* 0x00000002ff007819 */ /* 0x000fe40000011609 */
[----:B------:R-:W-:Y:S02]  /*2cc0*/  IADD3 R10, PT, PT, R4, 0xb0f8a, R5 ;  /* 0x000b0f8a040a7810 */ /* 0x000fe40007ffe005 */
[----:B------:R-:W-:Y:S01]  /*2cd0*/  LOP3.LUT R0, R0, R9, RZ, 0x3c, !PT ;  /* 0x0000000900007212 */ /* 0x000fe200078e3cff */
[----:B------:R-:W-:Y:S02]  /*2ce0*/  IMAD.SHL.U32 R9, R5, 0x10, RZ ;  /* 0x0000001005097824 */ /* 0x000fe400078e00ff */
[----:B------:R-:W-:-:S04]  /*2cf0*/  IMAD.WIDE.U32 R10, R10, 0x200000, RZ ;  /* 0x002000000a0a7825 */ /* 0x000fc800078e00ff */
[----:B------:R-:W-:Y:S01]  /*2d00*/  IMAD.SHL.U32 R8, R0, 0x2, RZ ;  /* 0x0000000200087824 */ /* 0x000fe200078e00ff */
[----:B------:R-:W-:Y:S02]  /*2d10*/  LOP3.LUT R10, R10, R19, RZ, 0x3c, !PT ;  /* 0x000000130a0a7212 */ /* 0x000fe400078e3cff */
[----:B------:R-:W-:Y:S02]  /*2d20*/  SHF.R.U32.HI R19, RZ, 0x2, R6 ;  /* 0x00000002ff137819 */ /* 0x000fe40000011606 */
[----:B------:R-:W0:Y:S01]  /*2d30*/  I2F.F64.U64 R26, R10 ;  /* 0x0000000a001a7312 */ /* 0x000e220000301800 */
[----:B------:R-:W-:Y:S02]  /*2d40*/  LOP3.LUT R8, R0, R8, R9, 0x96, !PT ;  /* 0x0000000800087212 */ /* 0x000fe400078e9609 */
[----:B------:R-:W-:Y:S02]  /*2d50*/  LOP3.LUT R19, R19, R6, RZ, 0x3c, !PT ;  /* 0x0000000613137212 */ /* 0x000fe400078e3cff */
[----:B------:R-:W-:-:S03]  /*2d60*/  LOP3.LUT R6, R8, R5, RZ, 0x3c, !PT ;  /* 0x0000000508067212 */ /* 0x000fc600078e3cff */
[C---:B------:R-:W-:Y:S01]  /*2d70*/  IMAD.SHL.U32 R8, R19.reuse, 0x2, RZ ;  /* 0x0000000213087824 */ /* 0x040fe200078e00ff */
[----:B------:R-:W-:Y:S01]  /*2d80*/  IADD3 R21, PT, PT, R4, 0x10974f, R6 ;  /* 0x0010974f04157810 */ /* 0x000fe20007ffe006 */
[----:B------:R-:W-:Y:S02]  /*2d90*/  IMAD.SHL.U32 R0, R6, 0x10, RZ ;  /* 0x0000001006007824 */ /* 0x000fe400078e00ff */
[----:B------:R-:W-:Y:S01]  /*2da0*/  VIADD R4, R4, 0x161f14 ;  /* 0x00161f1404047836 */ /* 0x000fe20000000000 */
[----:B0-----:R-:W-:Y:S02]  /*2db0*/  DFMA R26, R26, R22, 5.5511151231257827021e-17 ;  /* 0x3c9000001a1a742b */ /* 0x001fe40000000016 */
[----:B------:R-:W-:-:S04]  /*2dc0*/  LOP3.LUT R11, R19, R8, R0, 0x96, !PT ;  /* 0x00000008130b7212 */ /* 0x000fc800078e9600 */
[----:B------:R-:W-:-:S04]  /*2dd0*/  LOP3.LUT R11, R11, R6, RZ, 0x3c, !PT ;  /* 0x000000060b0b7212 */ /* 0x000fc800078e3cff */
[----:B------:R-:W-:Y:S01]  /*2de0*/  ISETP.GT.AND P0, PT, R27, 0xfffff, PT ;  /* 0x000fffff1b00780c */ /* 0x000fe20003f04270 */
[----:B------:R-:W-:Y:S02]  /*2df0*/  IMAD.MOV.U32 R8, RZ, RZ, R26 ;  /* 0x000000ffff087224 */ /* 0x000fe400078e001a */
[----:B------:R-:W-:Y:S02]  /*2e00*/  IMAD.MOV.U32 R9, RZ, RZ, R27 ;  /* 0x000000ffff097224 */ /* 0x000fe400078e001b */
[----:B------:R-:W-:Y:S02]  /*2e10*/  IMAD.IADD R18, R11, 0x1, R4 ;  /* 0x000000010b127824 */ /* 0x000fe400078e0204 */
[----:B------:R-:W-:Y:S02]  /*2e20*/  IMAD.MOV.U32 R32, RZ, RZ, R26 ;  /* 0x000000ffff207224 */ /* 0x000fe400078e001a */
[----:B------:R-:W-:-:S04]  /*2e30*/  IMAD.WIDE.U32 R18, R18, 0x200000, RZ ;  /* 0x0020000012127825 */ /* 0x000fc800078e00ff */
[----:B------:R-:W-:Y:S01]  /*2e40*/  @!P0 DMUL R8, R8, 1.80143985094819840000e+16 ;  /* 0x4350000008088828 */ /* 0x000fe20000000000 */
[----:B------:R-:W-:-:S06]  /*2e50*/  LOP3.LUT R18, R18, R21, RZ, 0x3c, !PT ;  /* 0x0000001512127212 */ /* 0x000fcc00078e3cff */
[----:B------:R-:W0:Y:S03]  /*2e60*/  I2F.F64.U64 R18, R18 ;  /* 0x0000001200127312 */ /* 0x000e260000301800 */
[----:B------:R-:W-:Y:S02]  /*2e70*/  @!P0 IMAD.MOV.U32 R27, RZ, RZ, R9 ;  /* 0x000000ffff1b8224 */ /* 0x000fe400078e0009 */
[----:B------:R-:W-:Y:S02]  /*2e80*/  @!P0 IMAD.MOV.U32 R32, RZ, RZ, R8 ;  /* 0x000000ffff208224 */ /* 0x000fe400078e0008 */
[----:B------:R-:W-:-:S05]  /*2e90*/  VIADD R0, R27, 0xffffffff ;  /* 0xffffffff1b007836 */ /* 0x000fca0000000000 */
[----:B------:R-:W-:Y:S01]  /*2ea0*/  ISETP.GT.U32.AND P1, PT, R0, 0x7feffffe, PT ;  /* 0x7feffffe0000780c */ /* 0x000fe20003f24070 */
[----:B------:R-:W-:Y:S01]  /*2eb0*/  IMAD.MOV.U32 R0, RZ, RZ, -0x3ff ;  /* 0xfffffc01ff007424 */ /* 0x000fe200078e00ff */
[----:B0-----:R-:W-:Y:S01]  /*2ec0*/  DFMA R22, R18, 2.2204460492503130808e-16, R22 ;  /* 0x3cb000001216782b */ /* 0x001fe20000000016 */
[----:B------:R-:W-:-:S10]  /*2ed0*/  @!P0 IMAD.MOV.U32 R0, RZ, RZ, -0x435 ;  /* 0xfffffbcbff008424 */ /* 0x000fd400078e00ff */
[----:B------:R-:W-:Y:S05]  /*2ee0*/  @P1 BRA `(.L_x_15) ;  /* 0x0000000400001947 */ /* 0x000fea0003800000 */
[C---:B------:R-:W-:Y:S01]  /*2ef0*/  LOP3.LUT R8, R27.reuse, 0xfffff, RZ, 0xc0, !PT ;  /* 0x000fffff1b087812 */ /* 0x040fe200078ec0ff */
[----:B------:R-:W-:Y:S01]  /*2f00*/  IMAD.MOV.U32 R24, RZ, RZ, -0x748574fc ;  /* 0x8b7a8b04ff187424 */ /* 0x000fe200078e00ff */
[----:B------:R-:W-:Y:S01]  /*2f10*/  UMOV UR8, 0x3ae80f1e ;  /* 0x3ae80f1e00087882 */ /* 0x000fe20000000000 */
[----:B------:R-:W-:Y:S01]  /*2f20*/  IMAD.MOV.U32 R25, RZ, RZ, 0x3ed0ee25 ;  /* 0x3ed0ee25ff197424 */ /* 0x000fe200078e00ff */
[----:B------:R-:W-:Y:S01]  /*2f30*/  LOP3.LUT R33, R8, 0x3ff00000, RZ, 0xfc, !PT ;  /* 0x3ff0000008217812 */ /* 0x000fe200078efcff */
[----:B------:R-:W-:Y:S01]  /*2f40*/  IMAD.MOV.U32 R8, RZ, RZ, RZ ;  /* 0x000000ffff087224 */ /* 0x000fe200078e00ff */
[----:B------:R-:W-:Y:S01]  /*2f50*/  UMOV UR9, 0x3eb1380b ;  /* 0x3eb1380b00097882 */ /* 0x000fe20000000000 */
[----:B------:R-:W-:Y:S01]  /*2f60*/  LEA.HI R0, R27, R0, RZ, 0xc ;  /* 0x000000001b007211 */ /* 0x000fe200078f60ff */
[----:B------:R-:W-:Y:S01]  /*2f70*/  UMOV UR10, 0x80000000 ;  /* 0x80000000000a7882 */ /* 0x000fe20000000000 */
[----:B------:R-:W-:Y:S01]  /*2f80*/  ISETP.GE.U32.AND P0, PT, R33, 0x3ff6a09f, PT ;  /* 0x3ff6a09f2100780c */ /* 0x000fe20003f06070 */
[----:B------:R-:W-:-:S12]  /*2f90*/  UMOV UR11, 0x43300000 ;  /* 0x43300000000b7882 */ /* 0x000fd80000000000 */
[----:B------:R-:W-:Y:S02]  /*2fa0*/  @P0 VIADD R9, R33, 0xfff00000 ;  /* 0xfff0000021090836 */ /* 0x000fe40000000000 */
[----:B------:R-:W-:Y:S02]  /*2fb0*/  @P0 VIADD R0, R0, 0x1 ;  /* 0x0000000100000836 */ /* 0x000fe40000000000 */
[----:B------:R-:W-:-:S06]  /*2fc0*/  @P0 IMAD.MOV.U32 R33, RZ, RZ, R9 ;  /* 0x000000ffff210224 */ /* 0x000fcc00078e0009 */
[C---:B------:R-:W-:Y:S02]  /*2fd0*/  DADD R28, R32.reuse, 1 ;  /* 0x3ff00000201c7429 */ /* 0x040fe40000000000 */
[----:B------:R-:W-:-:S04]  /*2fe0*/  DADD R32, R32, -1 ;  /* 0xbff0000020207429 */ /* 0x000fc80000000000 */
[----:B------:R-:W0:Y:S02]  /*2ff0*/  MUFU.RCP64H R9, R29 ;  /* 0x0000001d00097308 */ /* 0x000e240000001800 */
[----:B0-----:R-:W-:Y:S01]  /*3000*/  DFMA R18, -R28, R8, 1 ;  /* 0x3ff000001c12742b */ /* 0x001fe20000000108 */
[----:B------:R-:W-:Y:S01]  /*3010*/  LOP3.LUT R28, R0, 0x80000000, RZ, 0x3c, !PT ;  /* 0x80000000001c7812 */ /* 0x000fe200078e3cff */
[----:B------:R-:W-:-:S06]  /*3020*/  IMAD.MOV.U32 R29, RZ, RZ, 0x43300000 ;  /* 0x43300000ff1d7424 */ /* 0x000fcc00078e00ff */
[----:B------:R-:W-:Y:S02]  /*3030*/  DFMA R18, R18, R18, R18 ;  /* 0x000000121212722b */ /* 0x000fe40000000012 */
[----:B------:R-:W-:Y:S01]  /*3040*/  DADD R28, R28, -UR10 ;  /* 0x8000000a1c1c7e29 */ /* 0x000fe20008000000 */
[----:B------:R-:W-:Y:S01]  /*3050*/  UMOV UR10, 0xfefa39ef ;  /* 0xfefa39ef000a7882 */ /* 0x000fe20000000000 */
[----:B------:R-:W-:-:S04]  /*3060*/  UMOV UR11, 0x3fe62e42 ;  /* 0x3fe62e42000b7882 */ /* 0x000fc80000000000 */
[----:B------:R-:W-:-:S08]  /*3070*/  DFMA R8, R8, R18, R8 ;  /* 0x000000120808722b */ /* 0x000fd00000000008 */
[----:B------:R-:W-:-:S08]  /*3080*/  DMUL R18, R32, R8 ;  /* 0x0000000820127228 */ /* 0x000fd00000000000 */
[----:B------:R-:W-:-:S08]  /*3090*/  DFMA R18, R32, R8, R18 ;  /* 0x000000082012722b */ /* 0x000fd00000000012 */
[----:B------:R-:W-:Y:S02]  /*30a0*/  DMUL R20, R18, R18 ;  /* 0x0000001212147228 */ /* 0x000fe40000000000 */
[--C-:B------:R-:W-:Y:S02]  /*30b0*/  DADD R26, R32, -R18.reuse ;  /* 0x00000000201a7229 */ /* 0x100fe40000000812 */
[----:B------:R-:W-:-:S04]  /*30c0*/  DFMA R34, R28, UR10, R18 ;  /* 0x0000000a1c227c2b */ /* 0x000fc80008000012 */
[----:B------:R-:W-:Y:S01]  /*30d0*/  DFMA R24, R20, UR8, R24 ;  /* 0x0000000814187c2b */ /* 0x000fe20008000018 */
[----:B------:R-:W-:Y:S01]  /*30e0*/  UMOV UR8, 0x9f02676f ;  /* 0x9f02676f00087882 */ /* 0x000fe20000000000 */
[----:B------:R-:W-:Y:S01]  /*30f0*/  UMOV UR9, 0x3ef3b266 ;  /* 0x3ef3b26600097882 */ /* 0x000fe20000000000 */
[----:B------:R-:W-:-:S05]  /*3100*/  DADD R26, R26, R26 ;  /* 0x000000001a1a7229 */ /* 0x000fca000000001a */
[----:B------:R-:W-:Y:S01]  /*3110*/  DFMA R24, R20, R24, UR8 ;  /* 0x0000000814187e2b */ /* 0x000fe20008000018 */
[----:B------:R-:W-:Y:S01]  /*3120*/  UMOV UR8, 0xa9ab0956 ;  /* 0xa9ab095600087882 */ /* 0x000fe20000000000 */
[----:B------:R-:W-:Y:S01]  /*3130*/  UMOV UR9, 0x3f1745cb ;  /* 0x3f1745cb00097882 */ /* 0x000fe20000000000 */
[----:B------:R-:W-:-:S05]  /*3140*/  DFMA R26, R32, -R18, R26 ;  /* 0x80000012201a722b */ /* 0x000fca000000001a */
[----:B------:R-:W-:Y:S01]  /*3150*/  DFMA R24, R20, R24, UR8 ;  /* 0x0000000814187e2b */ /* 0x000fe20008000018 */
[----:B------:R-:W-:Y:S01]  /*3160*/  UMOV UR8, 0x2d1b5154 ;  /* 0x2d1b515400087882 */ /* 0x000fe20000000000 */
[----:B------:R-:W-:Y:S01]  /*3170*/  UMOV UR9, 0x3f3c71c7 ;  /* 0x3f3c71c700097882 */ /* 0x000fe20000000000 */
[----:B------:R-:W-:-:S05]  /*3180*/  DMUL R26, R8, R26 ;  /* 0x0000001a081a7228 */ /* 0x000fca0000000000 */
[----:B------:R-:W-:Y:S01]  /*3190*/  DFMA R24, R20, R24, UR8 ;  /* 0x0000000814187e2b */ /* 0x000fe20008000018 */
[----:B------:R-:W-:Y:S01]  /*31a0*/  UMOV UR8, 0x923be72d ;  /* 0x923be72d00087882 */ /* 0x000fe20000000000 */
[----:B------:R-:W-:-:S06]  /*31b0*/  UMOV UR9, 0x3f624924 ;  /* 0x3f62492400097882 */ /* 0x000fcc0000000000 */
        /* <DEDUP_REMOVED lines=8> */
[----:B------:R-:W-:Y:S02]  /*3240*/  UMOV UR9, 0x3fe62e42 ;  /* 0x3fe62e4200097882 */ /* 0x000fe40000000000 */
[----:B------:R-:W-:Y:S01]  /*3250*/  DFMA R8, R28, -UR8, R34 ;  /* 0x800000081c087c2b */ /* 0x000fe20008000022 */
[----:B------:R-:W-:Y:S01]  /*3260*/  UMOV UR8, 0x3b39803f ;  /* 0x3b39803f00087882 */ /* 0x000fe20000000000 */
[----:B------:R-:W-:Y:S02]  /*3270*/  UMOV UR9, 0x3c7abc9e ;  /* 0x3c7abc9e00097882 */ /* 0x000fe40000000000 */
[----:B------:R-:W-:-:S04]  /*3280*/  DMUL R24, R20, R24 ;  /* 0x0000001814187228 */ /* 0x000fc80000000000 */
[----:B------:R-:W-:-:S04]  /*3290*/  DADD R8, -R18, R8 ;  /* 0x0000000012087229 */ /* 0x000fc80000000108 */
[----:B------:R-:W-:-:S08]  /*32a0*/  DFMA R24, R18, R24, R26 ;  /* 0x000000181218722b */ /* 0x000fd0000000001a */
[----:B------:R-:W-:-:S08]  /*32b0*/  DADD R8, R24, -R8 ;  /* 0x0000000018087229 */ /* 0x000fd00000000808 */
[----:B------:R-:W-:-:S08]  /*32c0*/  DFMA R8, R28, UR8, R8 ;  /* 0x000000081c087c2b */ /* 0x000fd00008000008 */
[----:B------:R-:W-:Y:S01]  /*32d0*/  DADD R34, R34, R8 ;  /* 0x0000000022227229 */ /* 0x000fe20000000008 */
[----:B------:R-:W-:Y:S10]  /*32e0*/  BRA `(.L_x_16) ;  /* 0x0000000000187947 */ /* 0x000ff40003800000 */
.L_x_15:
[----:B------:R-:W-:Y:S01]  /*32f0*/  IMAD.MOV.U32 R18, RZ, RZ, 0x0 ;  /* 0x00000000ff127424 */ /* 0x000fe200078e00ff */
[----:B------:R-:W-:Y:S01]  /*3300*/  LOP3.LUT P0, RZ, R9, 0x7fffffff, RZ, 0xc0, !PT ;  /* 0x7fffffff09ff7812 */ /* 0x000fe2000780c0ff */
[----:B------:R-:W-:-:S06]  /*3310*/  IMAD.MOV.U32 R19, RZ, RZ, 0x7ff00000 ;  /* 0x7ff00000ff137424 */ /* 0x000fcc00078e00ff */
[----:B------:R-:W-:-:S10]  /*3320*/  DFMA R18, R8, R18, +INF ;  /* 0x7ff000000812742b */ /* 0x000fd40000000012 */
[----:B------:R-:W-:Y:S02]  /*3330*/  FSEL R34, R18, RZ, P0 ;  /* 0x000000ff12227208 */ /* 0x000fe40000000000 */
[----:B------:R-:W-:-:S07]  /*3340*/  FSEL R35, R19, -QNAN , P0 ;  /* 0xfff0000013237808 */ /* 0x000fce0000000000 */
.L_x_16:
[----:B------:R-:W-:Y:S05]  /*3350*/  BSYNC.RECONVERGENT B0 ;  /* 0x0000000000007941 */ /* 0x000fea0003800200 */
.L_x_14:
[----:B------:R-:W-:Y:S01]  /*3360*/  DMUL R8, RZ, R22 ;  /* 0x00000016ff087228 */ /* 0x000fe20000000000 */
[----:B------:R-:W-:Y:S01]  /*3370*/  IMAD.SHL.U32 R0, R23, 0x2, RZ ;  /* 0x0000000217007824 */ /* 0x000fe200078e00ff */
[----:B------:R-:W-:Y:S01]  /*3380*/  UMOV UR8, 0x33145c07 ;  /* 0x33145c0700087882 */ /* 0x000fe20000000000 */
[----:B------:R-:W-:Y:S01]  /*3390*/  UMOV UR9, 0x3ca1a626 ;  /* 0x3ca1a62600097882 */ /* 0x000fe20000000000 */
[----:B------:R-:W-:Y:S01]  /*33a0*/  IMAD.MOV.U32 R26, RZ, RZ, 0x2cb0d246 ;  /* 0x2cb0d246ff1a7424 */ /* 0x000fe200078e00ff */
[----:B------:R-:W-:Y:S01]  /*33b0*/  UMOV UR10, 0x19db62a1 ;  /* 0x19db62a1000a7882 */ /* 0x000fe20000000000 */
[----:B------:R-:W-:Y:S01]  /*33c0*/  ISETP.GT.U32.AND P0, PT, R0, -0x79800000, PT ;  /* 0x868000000000780c */ /* 0x000fe20003f04070 */
[----:B------:R-:W-:Y:S01]  /*33d0*/  IMAD.MOV.U32 R27, RZ, RZ, 0x3e5ae5f1 ;  /* 0x3e5ae5f1ff1b7424 */ /* 0x000fe200078e00ff */
[----:B------:R-:W-:Y:S01]  /*33e0*/  UMOV UR11, 0x3f2a01a0 ;  /* 0x3f2a01a0000b7882 */ /* 0x000fe20000000000 */
[----:B------:R-:W-:Y:S01]  /*33f0*/  IMAD.MOV.U32 R24, RZ, RZ, -0x3e107ad8 ;  /* 0xc1ef8528ff187424 */ /* 0x000fe200078e00ff */
[----:B------:R-:W-:Y:S01]  /*3400*/  FSEL R19, R9, R23, P0 ;  /* 0x0000001709137208 */ /* 0x000fe20000000000 */
[----:B------:R-:W-:Y:S01]  /*3410*/  IMAD.MOV.U32 R25, RZ, RZ, 0x3e21eea7 ;  /* 0x3e21eea7ff197424 */ /* 0x000fe200078e00ff */
[----:B------:R-:W-:Y:S01]  /*3420*/  FSEL R22, R8, R22, P0 ;  /* 0x0000001608167208 */ /* 0x000fe20000000000 */
[----:B------:R-:W-:Y:S01]  /*3430*/  DMUL R34, R34, -2 ;  /* 0xc000000022227828 */ /* 0x000fe20000000000 */
[----:B------:R-:W-:Y:S01]  /*3440*/  BSSY.RECONVERGENT B0, `(.L_x_17) ;  /* 0x000004e000007945 */ /* 0x000fe20003800200 */
[----:B------:R-:W-:-:S02]  /*3450*/  VIADD R23, R19, 0x100000 ;  /* 0x0010000013177836 */ /* 0x000fc40000000000 */
[----:B------:R-:W-:Y:S02]  /*3460*/  IMAD.MOV.U32 R18, RZ, RZ, R22 ;  /* 0x000000ffff127224 */ /* 0x000fe400078e0016 */
[----:B------:R-:W0:Y:S08]  /*3470*/  FRND.F64 R8, R22 ;  /* 0x0000001600087313 */ /* 0x000e300000301800 */
[----:B------:R-:W1:Y:S01]  /*3480*/  F2I.S64.F64 R22, R22 ;  /* 0x0000001600167311 */ /* 0x000e620000301900 */
[----:B0-----:R-:W-:-:S08]  /*3490*/  DFMA R8, R8, -0.5, R18 ;  /* 0xbfe000000808782b */ /* 0x001fd00000000012 */
[C---:B------:R-:W-:Y:S01]  /*34a0*/  DMUL R28, R8.reuse, UR8 ;  /* 0x00000008081c7c28 */ /* 0x040fe20008000000 */
[----:B------:R-:W-:Y:S01]  /*34b0*/  UMOV UR8, 0x54442d18 ;  /* 0x54442d1800087882 */ /* 0x000fe20000000000 */
[----:B------:R-:W-:Y:S01]  /*34c0*/  UMOV UR9, 0x400921fb ;  /* 0x400921fb00097882 */ /* 0x000fe20000000000 */
[C---:B-1----:R-:W-:Y:S02]  /*34d0*/  LOP3.LUT R0, R22.reuse, 0x1, RZ, 0xc0, !PT ;  /* 0x0000000116007812 */ /* 0x042fe400078ec0ff */
[----:B------:R-:W-:Y:S02]  /*34e0*/  LOP3.LUT P1, RZ, R22, 0x2, RZ, 0xc0, !PT ;  /* 0x0000000216ff7812 */ /* 0x000fe4000782c0ff */
[----:B------:R-:W-:Y:S01]  /*34f0*/  ISETP.NE.U32.AND P0, PT, R0, 0x1, PT ;  /* 0x000000010000780c */ /* 0x000fe20003f05070 */
[----:B------:R-:W-:Y:S01]  /*3500*/  DFMA R28, R8, UR8, R28 ;  /* 0x00000008081c7c2b */ /* 0x000fe2000800001c */
[----:B------:R-:W-:Y:S01]  /*3510*/  UMOV UR8, 0xf9785eba ;  /* 0xf9785eba00087882 */ /* 0x000fe20000000000 */
[----:B------:R-:W-:Y:S01]  /*3520*/  UMOV UR9, 0x3de5db65 ;  /* 0x3de5db6500097882 */ /* 0x000fe20000000000 */
[----:B------:R-:W0:Y:S01]  /*3530*/  MUFU.RSQ64H R9, R35 ;  /* 0x0000002300097308 */ /* 0x000e220000001c00 */
[----:B------:R-:W-:Y:S01]  /*3540*/  VIADD R8, R35, 0xfcb00000 ;  /* 0xfcb0000023087836 */ /* 0x000fe20000000000 */
[----:B------:R-:W-:-:S03]  /*3550*/  ISETP.NE.U32.AND.EX P0, PT, RZ, RZ, PT, P0 ;  /* 0x000000ffff00720c */ /* 0x000fc60003f05100 */
[----:B------:R-:W-:-:S08]  /*3560*/  DMUL R20, R28, R28 ;  /* 0x0000001c1c147228 */ /* 0x000fd00000000000 */
[----:B------:R-:W-:Y:S01]  /*3570*/  DFMA R26, R20, UR8, -R26 ;  /* 0x00000008141a7c2b */ /* 0x000fe2000800081a */
[----:B------:R-:W-:Y:S01]  /*3580*/  UMOV UR8, 0x69ace392 ;  /* 0x69ace39200087882 */ /* 0x000fe20000000000 */
[----:B------:R-:W-:Y:S01]  /*3590*/  UMOV UR9, 0x3ec71de3 ;  /* 0x3ec71de300097882 */ /* 0x000fe20000000000 */
[----:B0-----:R-:W-:-:S05]  /*35a0*/  DMUL R32, R8, R8 ;  /* 0x0000000808207228 */ /* 0x001fca0000000000 */
[C---:B------:R-:W-:Y:S01]  /*35b0*/  DFMA R26, R20.reuse, R26, UR8 ;  /* 0x00000008141a7e2b */ /* 0x040fe2000800001a */
[----:B------:R-:W-:Y:S01]  /*35c0*/  UMOV UR8, 0x20fd8164 ;  /* 0x20fd816400087882 */ /* 0x000fe20000000000 */
[----:B------:R-:W-:Y:S02]  /*35d0*/  UMOV UR9, 0x3da8ff83 ;  /* 0x3da8ff8300097882 */ /* 0x000fe40000000000 */
[----:B------:R-:W-:Y:S01]  /*35e0*/  DFMA R24, R20, -UR8, R24 ;  /* 0x8000000814187c2b */ /* 0x000fe20008000018 */
[----:B------:R-:W-:Y:S01]  /*35f0*/  UMOV UR8, 0x8e06e6d9 ;  /* 0x8e06e6d900087882 */ /* 0x000fe20000000000 */
[----:B------:R-:W-:Y:S01]  /*3600*/  UMOV UR9, 0x3e927e4f ;  /* 0x3e927e4f00097882 */ /* 0x000fe20000000000 */
[----:B------:R-:W-:Y:S02]  /*3610*/  DFMA R32, R34, -R32, 1 ;  /* 0x3ff000002220742b */ /* 0x000fe40000000820 */
[C---:B------:R-:W-:Y:S01]  /*3620*/  DFMA R26, R20.reuse, R26, -UR10 ;  /* 0x8000000a141a7e2b */ /* 0x040fe2000800001a */
[----:B------:R-:W-:Y:S01]  /*3630*/  UMOV UR10, 0x11110818 ;  /* 0x11110818000a7882 */ /* 0x000fe20000000000 */
[----:B------:R-:W-:Y:S01]  /*3640*/  UMOV UR11, 0x3f811111 ;  /* 0x3f811111000b7882 */ /* 0x000fe20000000000 */
[----:B------:R-:W-:Y:S01]  /*3650*/  DFMA R24, R20, R24, -UR8 ;  /* 0x8000000814187e2b */ /* 0x000fe20008000018 */
[----:B------:R-:W-:Y:S01]  /*3660*/  UMOV UR8, 0x19ddbce9 ;  /* 0x19ddbce900087882 */ /* 0x000fe20000000000 */
[----:B------:R-:W-:-:S03]  /*3670*/  UMOV UR9, 0x3efa01a0 ;  /* 0x3efa01a000097882 */ /* 0x000fc60000000000 */
[C---:B------:R-:W-:Y:S01]  /*3680*/  DFMA R26, R20.reuse, R26, UR10 ;  /* 0x0000000a141a7e2b */ /* 0x040fe2000800001a */
[----:B------:R-:W-:Y:S01]  /*3690*/  UMOV UR10, 0x55555554 ;  /* 0x55555554000a7882 */ /* 0x000fe20000000000 */
[----:B------:R-:W-:Y:S01]  /*36a0*/  UMOV UR11, 0x3fc55555 ;  /* 0x3fc55555000b7882 */ /* 0x000fe20000000000 */
[----:B------:R-:W-:Y:S01]  /*36b0*/  DFMA R24, R20, R24, UR8 ;  /* 0x0000000814187e2b */ /* 0x000fe20008000018 */
[----:B------:R-:W-:Y:S01]  /*36c0*/  UMOV UR8, 0x16c15d47 ;  /* 0x16c15d4700087882 */ /* 0x000fe20000000000 */
[----:B------:R-:W-:-:S03]  /*36d0*/  UMOV UR9, 0x3f56c16c ;  /* 0x3f56c16c00097882 */ /* 0x000fc60000000000 */
[----:B------:R-:W-:-:S03]  /*36e0*/  DFMA R26, R20, R26, -UR10 ;  /* 0x8000000a141a7e2b */ /* 0x000fc6000800001a */
[----:B------:R-:W-:Y:S01]  /*36f0*/  DFMA R24, R20, R24, -UR8 ;  /* 0x8000000814187e2b */ /* 0x000fe20008000018 */
[----:B------:R-:W-:Y:S01]  /*3700*/  UMOV UR8, 0x55555551 ;  /* 0x5555555100087882 */ /* 0x000fe20000000000 */
[----:B------:R-:W-:-:S03]  /*3710*/  UMOV UR9, 0x3fa55555 ;  /* 0x3fa5555500097882 */ /* 0x000fc60000000000 */
[----:B------:R-:W-:-:S03]  /*3720*/  DFMA R26, R20, R26, RZ ;  /* 0x0000001a141a722b */ /* 0x000fc600000000ff */
[----:B------:R-:W-:-:S05]  /*3730*/  DFMA R24, R20, R24, UR8 ;  /* 0x0000000814187e2b */ /* 0x000fca0008000018 */
[----:B------:R-:W-:Y:S01]  /*3740*/  DFMA R26, R28, R26, R28 ;  /* 0x0000001a1c1a722b */ /* 0x000fe2000000001c */
[----:B------:R-:W-:Y:S02]  /*3750*/  IMAD.MOV.U32 R28, RZ, RZ, 0x0 ;  /* 0x00000000ff1c7424 */ /* 0x000fe400078e00ff */
[----:B------:R-:W-:Y:S01]  /*3760*/  DFMA R24, R20, R24, -0.5 ;  /* 0xbfe000001418742b */ /* 0x000fe20000000018 */
[----:B------:R-:W-:-:S06]  /*3770*/  IMAD.MOV.U32 R29, RZ, RZ, 0x3fd80000 ;  /* 0x3fd80000ff1d7424 */ /* 0x000fcc00078e00ff */
[----:B------:R-:W-:Y:S01]  /*3780*/  DFMA R28, R32, R28, 0.5 ;  /* 0x3fe00000201c742b */ /* 0x000fe2000000001c */
[----:B------:R-:W-:Y:S01]  /*3790*/  LOP3.LUT R37, R27, 0x80000000, RZ, 0x3c, !PT ;  /* 0x800000001b257812 */ /* 0x000fe200078e3cff */
[----:B------:R-:W-:Y:S02]  /*37a0*/  DMUL R32, R8, R32 ;  /* 0x0000002008207228 */ /* 0x000fe40000000000 */
[----:B------:R-:W-:-:S06]  /*37b0*/  DFMA R24, R20, R24, 1 ;  /* 0x3ff000001418742b */ /* 0x000fcc0000000018 */
[----:B------:R-:W-:-:S04]  /*37c0*/  DFMA R32, R28, R32, R8 ;  /* 0x000000201c20722b */ /* 0x000fc80000000008 */
[----:B------:R-:W-:Y:S02]  /*37d0*/  FSEL R22, R24, R26, !P0 ;  /* 0x0000001a18167208 */ /* 0x000fe40004000000 */
[----:B------:R-:W-:Y:S02]  /*37e0*/  FSEL R23, R25, R27, !P0 ;  /* 0x0000001b19177208 */ /* 0x000fe40004000000 */
[----:B------:R-:W-:Y:S01]  /*37f0*/  DMUL R20, R34, R32 ;  /* 0x0000002022147228 */ /* 0x000fe20000000000 */
[----:B------:R-:W-:Y:S01]  /*3800*/  FSEL R24, R26, R24, !P0 ;  /* 0x000000181a187208 */ /* 0x000fe20004000000 */
[----:B------:R-:W-:Y:S01]  /*3810*/  VIADD R29, R33, 0xfff00000 ;  /* 0xfff00000211d7836 */ /* 0x000fe20000000000 */
[----:B------:R-:W-:Y:S01]  /*3820*/  FSEL R25, R37, R25, !P0 ;  /* 0x0000001925197208 */ /* 0x000fe20004000000 */
[----:B------:R-:W-:Y:S01]  /*3830*/  IMAD.MOV.U32 R28, RZ, RZ, R32 ;  /* 0x000000ffff1c7224 */ /* 0x000fe200078e0020 */
[----:B------:R-:W-:Y:S02]  /*3840*/  ISETP.GE.U32.AND P0, PT, R8, 0x7ca00000, PT ;  /* 0x7ca000000800780c */ /* 0x000fe40003f06070 */
[----:B------:R-:W-:Y:S01]  /*3850*/  @P1 LOP3.LUT R0, R23, 0x80000000, RZ, 0x3c, !PT ;  /* 0x8000000017001812 */ /* 0x000fe200078e3cff */
[----:B------:R-:W-:Y:S01]  /*3860*/  DFMA R26, R20, -R20, R34 ;  /* 0x80000014141a722b */ /* 0x000fe20000000022 */
[----:B------:R-:W-:-:S03]  /*3870*/  @P1 LOP3.LUT R10, R25, 0x80000000, RZ, 0x3c, !PT ;  /* 0x80000000190a1812 */ /* 0x000fc600078e3cff */
[----:B------:R-:W-:Y:S02]  /*3880*/  @P1 IMAD.MOV.U32 R23, RZ, RZ, R0 ;  /* 0x000000ffff171224 */ /* 0x000fe400078e0000 */
[----:B------:R-:W-:Y:S02]  /*3890*/  @P1 IMAD.MOV.U32 R25, RZ, RZ, R10 ;  /* 0x000000ffff191224 */ /* 0x000fe400078e000a */
[----:B------:R-:W-:Y:S02]  /*38a0*/  DFMA R36, R26, R28, R20 ;  /* 0x0000001c1a24722b */ /* 0x000fe40000000014 */
[----:B------:R-:W-:Y:S09]  /*38b0*/  @!P0 BRA `(.L_x_18) ;  /* 0x0000000000188947 */ /* 0x000ff20003800000 */
[----:B------:R-:W-:Y:S01]  /*38c0*/  IMAD.MOV.U32 R10, RZ, RZ, R26 ;  /* 0x000000ffff0a7224 */ /* 0x000fe200078e001a */
[----:B------:R-:W-:Y:S01]  /*38d0*/  MOV R28, 0x3920 ;  /* 0x00003920001c7802 */ /* 0x000fe20000000f00 */
[----:B------:R-:W-:Y:S02]  /*38e0*/  IMAD.MOV.U32 R0, RZ, RZ, R32 ;  /* 0x000000ffff007224 */ /* 0x000fe400078e0020 */
[----:B------:R-:W-:Y:S02]  /*38f0*/  IMAD.MOV.U32 R33, RZ, RZ, R27 ;  /* 0x000000ffff217224 */ /* 0x000fe400078e001b */
[----:B------:R-:W-:-:S07]  /*3900*/  IMAD.MOV.U32 R26, RZ, RZ, R8 ;  /* 0x000000ffff1a7224 */ /* 0x000fce00078e0008 */
[----:B------:R-:W-:Y:S05]  /*3910*/  CALL.REL.NOINC `($__internal_1_$__cuda_sm20_dsqrt_rn_f64_mediumpath_v1) ;  /* 0x0000000800c87944 */ /* 0x000fea0003c00000 */
.L_x_18:
[----:B------:R-:W-:Y:S05]  /*3920*/  BSYNC.RECONVERGENT B0 ;  /* 0x0000000000007941 */ /* 0x000fea0003800200 */
.L_x_17:
[----:B------:R-:W0:Y:S01]  /*3930*/  FRND.F64.TRUNC R8, R18 ;  /* 0x0000001200087313 */ /* 0x000e22000030d800 */
[----:B------:R-:W-:Y:S01]  /*3940*/  DMUL R26, RZ, R18 ;  /* 0x00000012ff1a7228 */ /* 0x000fe20000000000 */
[----:B------:R-:W-:Y:S01]  /*3950*/  UMOV UR4, 0x1 ;  /* 0x0000000100047882 */ /* 0x000fe20000000000 */
[----:B------:R-:W-:-:S08]  /*3960*/  DADD R20, RZ, R24 ;  /* 0x00000000ff147229 */ /* 0x000fd00000000018 */
[----:B------:R-:W-:Y:S02]  /*3970*/  DMUL R20, R20, R36 ;  /* 0x0000002414147228 */ /* 0x000fe40000000000 */
[----:B0-----:R-:W-:-:S06]  /*3980*/  DSETP.NEU.AND P0, PT, R18, R8, PT ;  /* 0x000000081200722a */ /* 0x001fcc0003f0d000 */
[----:B------:R-:W-:Y:S02]  /*3990*/  FSEL R8, R26, R22, !P0 ;  /* 0x000000161a087208 */ /* 0x000fe40004000000 */
[----:B------:R-:W-:-:S06]  /*39a0*/  FSEL R9, R27, R23, !P0 ;  /* 0x000000171b097208 */ /* 0x000fcc0004000000 */
[----:B------:R-:W-:Y:S01]  /*39b0*/  DMUL R36, R36, R8 ;  /* 0x0000000824247228 */ /* 0x000fe20000000000 */
[----:B------:R-:W-:Y:S02]  /*39c0*/  IMAD.MOV.U32 R9, RZ, RZ, R5 ;  /* 0x000000ffff097224 */ /* 0x000fe400078e0005 */
[----:B------:R-:W-:Y:S02]  /*39d0*/  IMAD.MOV.U32 R5, RZ, RZ, R7 ;  /* 0x000000ffff057224 */ /* 0x000fe400078e0007 */
[----:B------:R-:W-:Y:S02]  /*39e0*/  IMAD.MOV.U32 R8, RZ, RZ, R31 ;  /* 0x000000ffff087224 */ /* 0x000fe400078e001f */
[----:B------:R-:W-:-:S07]  /*39f0*/  IMAD.MOV.U32 R7, RZ, RZ, R11 ;  /* 0x000000ffff077224 */ /* 0x000fce00078e000b */
.L_x_13:
[----:B------:R-:W-:Y:S01]  /*3a00*/  DFMA R10, R14, R36, R16 ;  /* 0x000000240e0a722b */ /* 0x000fe20000000010 */
[----:B------:R-:W-:Y:S01]  /*3a10*/  IMAD.MOV.U32 R18, RZ, RZ, 0x652b82fe ;  /* 0x652b82feff127424 */ /* 0x000fe200078e00ff */
[----:B------:R-:W-:Y:S01]  /*3a20*/  UMOV UR8, 0xfefa39ef ;  /* 0xfefa39ef00087882 */ /* 0x000fe20000000000 */
[----:B------:R-:W-:Y:S01]  /*3a30*/  IMAD.MOV.U32 R19, RZ, RZ, 0x3ff71547 ;  /* 0x3ff71547ff137424 */ /* 0x000fe200078e00ff */
[----:B------:R-:W-:Y:S01]  /*3a40*/  UMOV UR9, 0x3fe62e42 ;  /* 0x3fe62e4200097882 */ /* 0x000fe20000000000 */
[----:B------:R-:W-:Y:S04]  /*3a50*/  BSSY.RECONVERGENT B0, `(.L_x_19) ;  /* 0x0000037000007945 */ /* 0x000fe80003800200 */
[----:B------:R-:W-:Y:S01]  /*3a60*/  DFMA R18, R10, R18, 6.75539944105574400000e+15 ;  /* 0x433800000a12742b */ /* 0x000fe20000000012 */
[----:B------:R-:W-:-:S07]  /*3a70*/  FSETP.GEU.AND P0, PT, |R11|, 4.1917929649353027344, PT ;  /* 0x4086232b0b00780b */ /* 0x000fce0003f0e200 */
[----:B------:R-:W-:-:S08]  /*3a80*/  DADD R22, R18, -6.75539944105574400000e+15 ;  /* 0xc338000012167429 */ /* 0x000fd00000000000 */
[----:B------:R-:W-:Y:S01]  /*3a90*/  DFMA R24, R22, -UR8, R10 ;  /* 0x8000000816187c2b */ /* 0x000fe2000800000a */
[----:B------:R-:W-:Y:S01]  /*3aa0*/  UMOV UR8, 0x3b39803f ;  /* 0x3b39803f00087882 */ /* 0x000fe20000000000 */
[----:B------:R-:W-:-:S06]  /*3ab0*/  UMOV UR9, 0x3c7abc9e ;  /* 0x3c7abc9e00097882 */ /* 0x000fcc0000000000 */
[----:B------:R-:W-:Y:S01]  /*3ac0*/  DFMA R22, R22, -UR8, R24 ;  /* 0x8000000816167c2b */ /* 0x000fe20008000018 */
[----:B------:R-:W-:Y:S01]  /*3ad0*/  UMOV UR8, 0x69ce2bdf ;  /* 0x69ce2bdf00087882 */ /* 0x000fe20000000000 */
[----:B------:R-:W-:Y:S01]  /*3ae0*/  IMAD.MOV.U32 R24, RZ, RZ, -0x35dec16 ;  /* 0xfca213eaff187424 */ /* 0x000fe200078e00ff */
[----:B------:R-:W-:Y:S01]  /*3af0*/  UMOV UR9, 0x3e5ade15 ;  /* 0x3e5ade1500097882 */ /* 0x000fe20000000000 */
[----:B------:R-:W-:-:S06]  /*3b00*/  IMAD.MOV.U32 R25, RZ, RZ, 0x3e928af3 ;  /* 0x3e928af3ff197424 */ /* 0x000fcc00078e00ff */
[----:B------:R-:W-:Y:S01]  /*3b10*/  DFMA R24, R22, UR8, R24 ;  /* 0x0000000816187c2b */ /* 0x000fe20008000018 */
        /* <DEDUP_REMOVED lines=23> */
[----:B------:R-:W-:-:S08]  /*3c90*/  DFMA R24, R22, R24, UR8 ;  /* 0x0000000816187e2b */ /* 0x000fd00008000018 */
[----:B------:R-:W-:-:S08]  /*3ca0*/  DFMA R24, R22, R24, 1 ;  /* 0x3ff000001618742b */ /* 0x000fd00000000018 */
[----:B------:R-:W-:-:S10]  /*3cb0*/  DFMA R24, R22, R24, 1 ;  /* 0x3ff000001618742b */ /* 0x000fd40000000018 */
[----:B------:R-:W-:Y:S02]  /*3cc0*/  IMAD R23, R18, 0x100000, R25 ;  /* 0x0010000012177824 */ /* 0x000fe400078e0219 */
[----:B------:R-:W-:Y:S01]  /*3cd0*/  IMAD.MOV.U32 R22, RZ, RZ, R24 ;  /* 0x000000ffff167224 */ /* 0x000fe200078e0018 */
[----:B------:R-:W-:Y:S06]  /*3ce0*/  @!P0 BRA `(.L_x_20) ;  /* 0x0000000000348947 */ /* 0x000fec0003800000 */
[----:B------:R-:W-:Y:S01]  /*3cf0*/  FSETP.GEU.AND P1, PT, |R11|, 4.2275390625, PT ;  /* 0x408748000b00780b */ /* 0x000fe20003f2e200 */
[C---:B------:R-:W-:Y:S02]  /*3d00*/  DADD R22, R10.reuse, +INF ;  /* 0x7ff000000a167429 */ /* 0x040fe40000000000 */
[----:B------:R-:W-:-:S08]  /*3d10*/  DSETP.GEU.AND P0, PT, R10, RZ, PT ;  /* 0x000000ff0a00722a */ /* 0x000fd00003f0e000 */
[----:B------:R-:W-:Y:S02]  /*3d20*/  FSEL R22, R22, RZ, P0 ;  /* 0x000000ff16167208 */ /* 0x000fe40000000000 */
[----:B------:R-:W-:Y:S01]  /*3d30*/  @!P1 LEA.HI R0, R18, R18, RZ, 0x1 ;  /* 0x0000001212009211 */ /* 0x000fe200078f08ff */
[----:B------:R-:W-:Y:S01]  /*3d40*/  @!P1 IMAD.MOV.U32 R10, RZ, RZ, R24 ;  /* 0x000000ffff0a9224 */ /* 0x000fe200078e0018 */
[----:B------:R-:W-:Y:S02]  /*3d50*/  FSEL R23, R23, RZ, P0 ;  /* 0x000000ff17177208 */ /* 0x000fe40000000000 */
[----:B------:R-:W-:-:S05]  /*3d60*/  @!P1 SHF.R.S32.HI R11, RZ, 0x1, R0 ;  /* 0x00000001ff0b9819 */ /* 0x000fca0000011400 */
[----:B------:R-:W-:Y:S02]  /*3d70*/  @!P1 IMAD.IADD R18, R18, 0x1, -R11 ;  /* 0x0000000112129824 */ /* 0x000fe400078e0a0b */
[----:B------:R-:W-:-:S03]  /*3d80*/  @!P1 IMAD R11, R11, 0x100000, R25 ;  /* 0x001000000b0b9824 */ /* 0x000fc600078e0219 */
[----:B------:R-:W-:Y:S01]  /*3d90*/  @!P1 LEA R19, R18, 0x3ff00000, 0x14 ;  /* 0x3ff0000012139811 */ /* 0x000fe200078ea0ff */
[----:B------:R-:W-:-:S06]  /*3da0*/  @!P1 IMAD.MOV.U32 R18, RZ, RZ, RZ ;  /* 0x000000ffff129224 */ /* 0x000fcc00078e00ff */
[----:B------:R-:W-:-:S11]  /*3db0*/  @!P1 DMUL R22, R10, R18 ;  /* 0x000000120a169228 */ /* 0x000fd60000000000 */
.L_x_20:
[----:B------:R-:W-:Y:S05]  /*3dc0*/  BSYNC.RECONVERGENT B0 ;  /* 0x0000000000007941 */ /* 0x000fea0003800200 */
.L_x_19:
[----:B------:R-:W-:Y:S01]  /*3dd0*/  DMUL R2, R22, R2 ;  /* 0x0000000216027228 */ /* 0x000fe20000000000 */
[----:B------:R-:W-:Y:S01]  /*3de0*/  IMAD.MOV.U32 R10, RZ, RZ, R12 ;  /* 0x000000ffff0a7224 */ /* 0x000fe200078e000c */
[----:B------:R-:W-:Y:S01]  /*3df0*/  IADD3 R12, P0, PT, R12, 0x8, RZ ;  /* 0x000000080c0c7810 */ /* 0x000fe20007f1e0ff */
[----:B------:R-:W-:-:S04]  /*3e00*/  IMAD.MOV.U32 R11, RZ, RZ, R13 ;  /* 0x000000ffff0b7224 */ /* 0x000fc800078e000d */
[----:B------:R-:W-:Y:S01]  /*3e10*/  IMAD.X R13, RZ, RZ, R13, P0 ;  /* 0x000000ffff0d7224 */ /* 0x000fe200000e060d */
[----:B------:R0:W-:Y:S01]  /*3e20*/  STG.E.64 desc[UR6][R10.64], R2 ;  /* 0x000000020a007986 */ /* 0x0001e2000c101b06 */
[----:B------:R-:W-:Y:S06]  /*3e30*/  BRA.U UP1, `(.L_x_21) ;  /* 0xffffffed01407547 */ /* 0x000fec000b83ffff */
[----:B------:R-:W-:Y:S05]  /*3e40*/  EXIT ;  /* 0x000000000000794d */ /* 0x000fea0003800000 */
        .weak           $__internal_0_$__cuda_sm20_div_rn_f64_full
        .type           $__internal_0_$__cuda_sm20_div_rn_f64_full,@function
        .size           $__internal_0_$__cuda_sm20_div_rn_f64_full,($__internal_1_$__cuda_sm20_dsqrt_rn_f64_mediumpath_v1 - $__internal_0_$__cuda_sm20_div_rn_f64_full)
$__internal_0_$__cuda_sm20_div_rn_f64_full:
[C---:B------:R-:W-:Y:S01]  /*3e50*/  FSETP.GEU.AND P0, PT, |R17|.reuse, 1.469367938527859385e-39, PT ;  /* 0x001000001100780b */ /* 0x040fe20003f0e200 */
[----:B------:R-:W0:Y:S01]  /*3e60*/  LDC.64 R14, c[0x0][0x398] ;  /* 0x0000e600ff0e7b82 */ /* 0x000e220000000a00 */
[C---:B------:R-:W-:Y:S01]  /*3e70*/  LOP3.LUT R12, R17.reuse, 0x800fffff, RZ, 0xc0, !PT ;  /* 0x800fffff110c7812 */ /* 0x040fe200078ec0ff */
[----:B------:R-:W-:Y:S01]  /*3e80*/  IMAD.MOV.U32 R18, RZ, RZ, 0x1 ;  /* 0x00000001ff127424 */ /* 0x000fe200078e00ff */
[----:B------:R-:W-:Y:S01]  /*3e90*/  LOP3.LUT R23, R17, 0x7ff00000, RZ, 0xc0, !PT ;  /* 0x7ff0000011177812 */ /* 0x000fe200078ec0ff */
[----:B------:R-:W-:Y:S01]  /*3ea0*/  IMAD.MOV.U32 R10, RZ, RZ, 0x1ca00000 ;  /* 0x1ca00000ff0a7424 */ /* 0x000fe200078e00ff */
[----:B------:R-:W-:Y:S01]  /*3eb0*/  LOP3.LUT R13, R12, 0x3ff00000, RZ, 0xfc, !PT ;  /* 0x3ff000000c0d7812 */ /* 0x000fe200078efcff */
[----:B------:R-:W-:-:S06]  /*3ec0*/  IMAD.MOV.U32 R12, RZ, RZ, R16 ;  /* 0x000000ffff0c7224 */ /* 0x000fcc00078e0010 */
[----:B------:R-:W-:-:S06]  /*3ed0*/  @!P0 DMUL R12, R16, 8.98846567431157953865e+307 ;  /* 0x7fe00000100c8828 */ /* 0x000fcc0000000000 */
[----:B------:R-:W1:Y:S01]  /*3ee0*/  MUFU.RCP64H R19, R13 ;  /* 0x0000000d00137308 */ /* 0x000e620000001800 */
[----:B0-----:R-:W-:-:S04]  /*3ef0*/  LOP3.LUT R22, R15, 0x7ff00000, RZ, 0xc0, !PT ;  /* 0x7ff000000f167812 */ /* 0x001fc800078ec0ff */
[----:B------:R-:W-:Y:S01]  /*3f00*/  ISETP.GE.U32.AND P1, PT, R22, R23, PT ;  /* 0x000000171600720c */ /* 0x000fe20003f26070 */
[----:B------:R-:W-:Y:S01]  /*3f10*/  IMAD.MOV.U32 R29, RZ, RZ, R22 ;  /* 0x000000ffff1d7224 */ /* 0x000fe200078e0016 */
[----:B-1----:R-:W-:-:S08]  /*3f20*/  DFMA R20, R18, -R12, 1 ;  /* 0x3ff000001214742b */ /* 0x002fd0000000080c */
[----:B------:R-:W-:-:S08]  /*3f30*/  DFMA R20, R20, R20, R20 ;  /* 0x000000141414722b */ /* 0x000fd00000000014 */
[----:B------:R-:W-:Y:S01]  /*3f40*/  DFMA R20, R18, R20, R18 ;  /* 0x000000141214722b */ /* 0x000fe20000000012 */
[----:B------:R-:W-:Y:S02]  /*3f50*/  SEL R18, R10, 0x63400000, !P1 ;  /* 0x634000000a127807 */ /* 0x000fe40004800000 */
[----:B------:R-:W-:Y:S02]  /*3f60*/  FSETP.GEU.AND P1, PT, |R15|, 1.469367938527859385e-39, PT ;  /* 0x001000000f00780b */ /* 0x000fe40003f2e200 */
[----:B------:R-:W-:Y:S01]  /*3f70*/  LOP3.LUT R19, R18, 0x800fffff, R15, 0xf8, !PT ;  /* 0x800fffff12137812 */ /* 0x000fe200078ef80f */
[----:B------:R-:W-:Y:S02]  /*3f80*/  IMAD.MOV.U32 R18, RZ, RZ, R14 ;  /* 0x000000ffff127224 */ /* 0x000fe400078e000e */
[----:B------:R-:W-:-:S08]  /*3f90*/  DFMA R24, R20, -R12, 1 ;  /* 0x3ff000001418742b */ /* 0x000fd0000000080c */
[----:B------:R-:W-:Y:S01]  /*3fa0*/  DFMA R20, R20, R24, R20 ;  /* 0x000000181414722b */ /* 0x000fe20000000014 */
[----:B------:R-:W-:Y:S10]  /*3fb0*/  @P1 BRA `(.L_x_22) ;  /* 0x0000000000201947 */ /* 0x000ff40003800000 */
[----:B------:R-:W-:-:S04]  /*3fc0*/  LOP3.LUT R25, R17, 0x7ff00000, RZ, 0xc0, !PT ;  /* 0x7ff0000011197812 */ /* 0x000fc800078ec0ff */
[----:B------:R-:W-:-:S04]  /*3fd0*/  ISETP.GE.U32.AND P1, PT, R22, R25, PT ;  /* 0x000000191600720c */ /* 0x000fc80003f26070 */
[----:B------:R-:W-:-:S04]  /*3fe0*/  SEL R24, R10, 0x63400000, !P1 ;  /* 0x634000000a187807 */ /* 0x000fc80004800000 */
[----:B------:R-:W-:-:S04]  /*3ff0*/  LOP3.LUT R24, R24, 0x80000000, R15, 0xf8, !PT ;  /* 0x8000000018187812 */ /* 0x000fc800078ef80f */
[----:B------:R-:W-:Y:S01]  /*4000*/  LOP3.LUT R25, R24, 0x100000, RZ, 0xfc, !PT ;  /* 0x0010000018197812 */ /* 0x000fe200078efcff */
[----:B------:R-:W-:-:S06]  /*4010*/  IMAD.MOV.U32 R24, RZ, RZ, RZ ;  /* 0x000000ffff187224 */ /* 0x000fcc00078e00ff */
[----:B------:R-:W-:-:S10]  /*4020*/  DFMA R18, R18, 2, -R24 ;  /* 0x400000001212782b */ /* 0x000fd40000000818 */
[----:B------:R-:W-:-:S07]  /*4030*/  LOP3.LUT R29, R19, 0x7ff00000, RZ, 0xc0, !PT ;  /* 0x7ff00000131d7812 */ /* 0x000fce00078ec0ff */
.L_x_22:
[----:B------:R-:W-:Y:S01]  /*4040*/  IMAD.MOV.U32 R28, RZ, RZ, R23 ;  /* 0x000000ffff1c7224 */ /* 0x000fe200078e0017 */
[----:B------:R-:W-:Y:S01]  /*4050*/  @!P0 LOP3.LUT R28, R13, 0x7ff00000, RZ, 0xc0, !PT ;  /* 0x7ff000000d1c8812 */ /* 0x000fe200078ec0ff */
[----:B------:R-:W-:Y:S01]  /*4060*/  VIADD R23, R29, 0xffffffff ;  /* 0xffffffff1d177836 */ /* 0x000fe20000000000 */
[----:B------:R-:W-:-:S03]  /*4070*/  DMUL R24, R20, R18 ;  /* 0x0000001214187228 */ /* 0x000fc60000000000 */
[----:B------:R-:W-:Y:S01]  /*4080*/  VIADD R30, R28, 0xffffffff ;  /* 0xffffffff1c1e7836 */ /* 0x000fe20000000000 */
[----:B------:R-:W-:-:S04]  /*4090*/  ISETP.GT.U32.AND P0, PT, R23, 0x7feffffe, PT ;  /* 0x7feffffe1700780c */ /* 0x000fc80003f04070 */
[----:B------:R-:W-:Y:S01]  /*40a0*/  ISETP.GT.U32.OR P0, PT, R30, 0x7feffffe, P0 ;  /* 0x7feffffe1e00780c */ /* 0x000fe20000704470 */
[----:B------:R-:W-:-:S08]  /*40b0*/  DFMA R26, R24, -R12, R18 ;  /* 0x8000000c181a722b */ /* 0x000fd00000000012 */
[----:B------:R-:W-:-:S04]  /*40c0*/  DFMA R20, R20, R26, R24 ;  /* 0x0000001a1414722b */ /* 0x000fc80000000018 */
[----:B------:R-:W-:Y:S07]  /*40d0*/  @P0 BRA `(.L_x_23) ;  /* 0x00000000006c0947 */ /* 0x000fee0003800000 */
[----:B------:R-:W-:-:S04]  /*40e0*/  LOP3.LUT R15, R17, 0x7ff00000, RZ, 0xc0, !PT ;  /* 0x7ff00000110f7812 */ /* 0x000fc800078ec0ff */
[CC--:B------:R-:W-:Y:S02]  /*40f0*/  VIADDMNMX R14, R22.reuse, -R15.reuse, 0xb9600000, !PT ;  /* 0xb9600000160e7446 */ /* 0x0c0fe4000780090f */
[----:B------:R-:W-:Y:S02]  /*4100*/  ISETP.GE.U32.AND P0, PT, R22, R15, PT ;  /* 0x0000000f1600720c */ /* 0x000fe40003f06070 */
[----:B------:R-:W-:Y:S02]  /*4110*/  VIMNMX R14, PT, PT, R14, 0x46a00000, PT ;  /* 0x46a000000e0e7848 */ /* 0x000fe40003fe0100 */
[----:B------:R-:W-:-:S05]  /*4120*/  SEL R15, R10, 0x63400000, !P0 ;  /* 0x634000000a0f7807 */ /* 0x000fca0004000000 */
[----:B------:R-:W-:Y:S02]  /*4130*/  IMAD.IADD R10, R14, 0x1, -R15 ;  /* 0x000000010e0a7824 */ /* 0x000fe400078e0a0f */
[----:B------:R-:W-:Y:S02]  /*4140*/  IMAD.MOV.U32 R14, RZ, RZ, RZ ;  /* 0x000000ffff0e7224 */ /* 0x000fe400078e00ff */
[----:B------:R-:W-:-:S06]  /*4150*/  VIADD R15, R10, 0x7fe00000 ;  /* 0x7fe000000a0f7836 */ /* 0x000fcc0000000000 */
[----:B------:R-:W-:-:S10]  /*4160*/  DMUL R22, R20, R14 ;  /* 0x0000000e14167228 */ /* 0x000fd40000000000 */
[----:B------:R-:W-:-:S13]  /*4170*/  FSETP.GTU.AND P0, PT, |R23|, 1.469367938527859385e-39, PT ;  /* 0x001000001700780b */ /* 0x000fda0003f0c200 */
[----:B------:R-:W-:Y:S05]  /*4180*/  @P0 BRA `(.L_x_24) ;  /* 0x0000000000980947 */ /* 0x000fea0003800000 */
[----:B------:R-:W-:Y:S01]  /*4190*/  DFMA R12, R20, -R12, R18 ;  /* 0x8000000c140c722b */ /* 0x000fe20000000012 */
[----:B------:R-:W-:-:S09]  /*41a0*/  IMAD.MOV.U32 R14, RZ, RZ, RZ ;  /* 0x000000ffff0e7224 */ /* 0x000fd200078e00ff */
[C---:B------:R-:W-:Y:S02]  /*41b0*/  FSETP.NEU.AND P0, PT, R13.reuse, RZ, PT ;  /* 0x000000ff0d00720b */ /* 0x040fe40003f0d000 */
[----:B------:R-:W-:-:S04]  /*41c0*/  LOP3.LUT R17, R13, 0x80000000, R17, 0x48, !PT ;  /* 0x800000000d117812 */ /* 0x000fc800078e4811 */
[----:B------:R-:W-:-:S07]  /*41d0*/  LOP3.LUT R15, R17, R15, RZ, 0xfc, !PT ;  /* 0x0000000f110f7212 */ /* 0x000fce00078efcff */
[----:B------:R-:W-:Y:S05]  /*41e0*/  @!P0 BRA `(.L_x_24) ;  /* 0x0000000000808947 */ /* 0x000fea0003800000 */
[----:B------:R-:W-:Y:S01]  /*41f0*/  IMAD.MOV R13, RZ, RZ, -R10 ;  /* 0x000000ffff0d7224 */ /* 0x000fe200078e0a0a */
[----:B------:R-:W-:Y:S01]  /*4200*/  DMUL.RP R14, R20, R14 ;  /* 0x0000000e140e7228 */ /* 0x000fe20000008000 */
[----:B------:R-:W-:-:S06]  /*4210*/  IMAD.MOV.U32 R12, RZ, RZ, RZ ;  /* 0x000000ffff0c7224 */ /* 0x000fcc00078e00ff */
[----:B------:R-:W-:-:S03]  /*4220*/  DFMA R12, R22, -R12, R20 ;  /* 0x8000000c160c722b */ /* 0x000fc60000000014 */
[----:B------:R-:W-:-:S03]  /*4230*/  LOP3.LUT R17, R15, R17, RZ, 0x3c, !PT ;  /* 0x000000110f117212 */ /* 0x000fc600078e3cff */
[----:B------:R-:W-:-:S04]  /*4240*/  IADD3 R12, PT, PT, -R10, -0x43300000, RZ ;  /* 0xbcd000000a0c7810 */ /* 0x000fc80007ffe1ff */
[----:B------:R-:W-:-:S04]  /*4250*/  FSETP.NEU.AND P0, PT, |R13|, R12, PT ;  /* 0x0000000c0d00720b */ /* 0x000fc80003f0d200 */
[----:B------:R-:W-:Y:S02]  /*4260*/  FSEL R22, R14, R22, !P0 ;  /* 0x000000160e167208 */ /* 0x000fe40004000000 */
[----:B------:R-:W-:Y:S01]  /*4270*/  FSEL R23, R17, R23, !P0 ;  /* 0x0000001711177208 */ /* 0x000fe20004000000 */
[----:B------:R-:W-:Y:S06]  /*4280*/  BRA `(.L_x_24) ;  /* 0x0000000000587947 */ /* 0x000fec0003800000 */
.L_x_23:
[----:B------:R-:W0:Y:S02]  /*4290*/  LDC.64 R12, c[0x0][0x398] ;  /* 0x0000e600ff0c7b82 */ /* 0x000e240000000a00 */
[----:B0-----:R-:W-:-:S14]  /*42a0*/  DSETP.NAN.AND P0, PT, R12, R12, PT ;  /* 0x0000000c0c00722a */ /* 0x001fdc0003f08000 */
[----:B------:R-:W-:Y:S05]  /*42b0*/  @P0 BRA `(.L_x_25) ;  /* 0x0000000000440947 */ /* 0x000fea0003800000 */
[----:B------:R-:W-:-:S14]  /*42c0*/  DSETP.NAN.AND P0, PT, R16, R16, PT ;  /* 0x000000101000722a */ /* 0x000fdc0003f08000 */
[----:B------:R-:W-:Y:S05]  /*42d0*/  @P0 BRA `(.L_x_26) ;  /* 0x0000000000300947 */ /* 0x000fea0003800000 */
[----:B------:R-:W-:Y:S01]  /*42e0*/  ISETP.NE.AND P0, PT, R29, R28, PT ;  /* 0x0000001c1d00720c */ /* 0x000fe20003f05270 */
[----:B------:R-:W-:Y:S02]  /*42f0*/  IMAD.MOV.U32 R22, RZ, RZ, 0x0 ;  /* 0x00000000ff167424 */ /* 0x000fe400078e00ff */
[----:B------:R-:W-:-:S10]  /*4300*/  IMAD.MOV.U32 R23, RZ, RZ, -0x80000 ;  /* 0xfff80000ff177424 */ /* 0x000fd400078e00ff */
[----:B------:R-:W-:Y:S05]  /*4310*/  @!P0 BRA `(.L_x_24) ;  /* 0x0000000000348947 */ /* 0x000fea0003800000 */
[----:B------:R-:W-:Y:S02]  /*4320*/  ISETP.NE.AND P0, PT, R29, 0x7ff00000, PT ;  /* 0x7ff000001d00780c */ /* 0x000fe40003f05270 */
[----:B------:R-:W-:Y:S02]  /*4330*/  LOP3.LUT R23, R17, 0x80000000, R15, 0x48, !PT ;  /* 0x8000000011177812 */ /* 0x000fe400078e480f */
[----:B------:R-:W-:-:S13]  /*4340*/  ISETP.EQ.OR P0, PT, R28, RZ, !P0 ;  /* 0x000000ff1c00720c */ /* 0x000fda0004702670 */
[----:B------:R-:W-:Y:S01]  /*4350*/  @P0 LOP3.LUT R10, R23, 0x7ff00000, RZ, 0xfc, !PT ;  /* 0x7ff00000170a0812 */ /* 0x000fe200078efcff */
[----:B------:R-:W-:Y:S02]  /*4360*/  @!P0 IMAD.MOV.U32 R22, RZ, RZ, RZ ;  /* 0x000000ffff168224 */ /* 0x000fe400078e00ff */
[----:B------:R-:W-:Y:S02]  /*4370*/  @P0 IMAD.MOV.U32 R22, RZ, RZ, RZ ;  /* 0x000000ffff160224 */ /* 0x000fe400078e00ff */
[----:B------:R-:W-:Y:S01]  /*4380*/  @P0 IMAD.MOV.U32 R23, RZ, RZ, R10 ;  /* 0x000000ffff170224 */ /* 0x000fe200078e000a */
[----:B------:R-:W-:Y:S06]  /*4390*/  BRA `(.L_x_24) ;  /* 0x0000000000147947 */ /* 0x000fec0003800000 */
.L_x_26:
[----:B------:R-:W-:Y:S01]  /*43a0*/  LOP3.LUT R23, R17, 0x80000, RZ, 0xfc, !PT ;  /* 0x0008000011177812 */ /* 0x000fe200078efcff */
[----:B------:R-:W-:Y:S01]  /*43b0*/  IMAD.MOV.U32 R22, RZ, RZ, R16 ;  /* 0x000000ffff167224 */ /* 0x000fe200078e0010 */
[----:B------:R-:W-:Y:S06]  /*43c0*/  BRA `(.L_x_24) ;  /* 0x0000000000087947 */ /* 0x000fec0003800000 */
.L_x_25:
[----:B------:R-:W-:Y:S01]  /*43d0*/  LOP3.LUT R23, R15, 0x80000, RZ, 0xfc, !PT ;  /* 0x000800000f177812 */ /* 0x000fe200078efcff */
[----:B------:R-:W-:-:S07]  /*43e0*/  IMAD.MOV.U32 R22, RZ, RZ, R14 ;  /* 0x000000ffff167224 */ /* 0x000fce00078e000e */
.L_x_24:
[----:B------:R-:W-:Y:S02]  /*43f0*/  IMAD.MOV.U32 R12, RZ, RZ, R0 ;  /* 0x000000ffff0c7224 */ /* 0x000fe400078e0000 */
[----:B------:R-:W-:Y:S02]  /*4400*/  IMAD.MOV.U32 R13, RZ, RZ, 0x0 ;  /* 0x00000000ff0d7424 */ /* 0x000fe400078e00ff */
[----:B------:R-:W-:Y:S02]  /*4410*/  IMAD.MOV.U32 R34, RZ, RZ, R22 ;  /* 0x000000ffff227224 */ /* 0x000fe400078e0016 */
[----:B------:R-:W-:Y:S01]  /*4420*/  IMAD.MOV.U32 R35, RZ, RZ, R23 ;  /* 0x000000ffff237224 */ /* 0x000fe200078e0017 */
[----:B------:R-:W-:Y:S06]  /*4430*/  RET.REL.NODEC R12 `(_Z19monte_carlo_eu_callPddddddjii) ;  /* 0xffffffb80cf07950 */ /* 0x000fec0003c3ffff */
        .weak           $__internal_1_$__cuda_sm20_dsqrt_rn_f64_mediumpath_v1
        .type           $__internal_1_$__cuda_sm20_dsqrt_rn_f64_mediumpath_v1,@function
        .size           $__internal_1_$__cuda_sm20_dsqrt_rn_f64_mediumpath_v1,(.L_x_33 - $__internal_1_$__cuda_sm20_dsqrt_rn_f64_mediumpath_v1)
$__internal_1_$__cuda_sm20_dsqrt_rn_f64_mediumpath_v1:
[----:B------:R-:W-:Y:S01]  /*4440*/  ISETP.GE.U32.AND P0, PT, R26, -0x3400000, PT ;  /* 0xfcc000001a00780c */ /* 0x000fe20003f06070 */
[----:B------:R-:W-:Y:S01]  /*4450*/  BSSY.RECONVERGENT B1, `(.L_x_27) ;  /* 0x0000028000017945 */ /* 0x000fe20003800200 */
[----:B------:R-:W-:Y:S02]  /*4460*/  IMAD.MOV.U32 R26, RZ, RZ, R34 ;  /* 0x000000ffff1a7224 */ /* 0x000fe400078e0022 */
[----:B------:R-:W-:Y:S02]  /*4470*/  IMAD.MOV.U32 R27, RZ, RZ, R35 ;  /* 0x000000ffff1b7224 */ /* 0x000fe400078e0023 */
[----:B------:R-:W-:Y:S02]  /*4480*/  IMAD.MOV.U32 R32, RZ, RZ, R10 ;  /* 0x000000ffff207224 */ /* 0x000fe400078e000a */
[----:B------:R-:W-:Y:S02]  /*4490*/  IMAD.MOV.U32 R34, RZ, RZ, R0 ;  /* 0x000000ffff227224 */ /* 0x000fe400078e0000 */
[----:B------:R-:W-:-:S03]  /*44a0*/  IMAD.MOV.U32 R35, RZ, RZ, R29 ;  /* 0x000000ffff237224 */ /* 0x000fc600078e001d */
[----:B------:R-:W-:Y:S05]  /*44b0*/  @!P0 BRA `(.L_x_28) ;  /* 0x0000000000208947 */ /* 0x000fea0003800000 */
[----:B------:R-:W-:-:S10]  /*44c0*/  DFMA.RM R32, R32, R34, R20 ;  /* 0x000000222020722b */ /* 0x000fd40000004014 */
[----:B------:R-:W-:-:S05]  /*44d0*/  IADD3 R20, P0, PT, R32, 0x1, RZ ;  /* 0x0000000120147810 */ /* 0x000fca0007f1e0ff */
[----:B------:R-:W-:-:S06]  /*44e0*/  IMAD.X R21, RZ, RZ, R33, P0 ;  /* 0x000000ffff157224 */ /* 0x000fcc00000e0621 */
[----:B------:R-:W-:-:S08]  /*44f0*/  DFMA.RP R26, -R32, R20, R26 ;  /* 0x00000014201a722b */ /* 0x000fd0000000811a */
[----:B------:R-:W-:-:S06]  /*4500*/  DSETP.GT.AND P0, PT, R26, RZ, PT ;  /* 0x000000ff1a00722a */ /* 0x000fcc0003f04000 */
[----:B------:R-:W-:Y:S02]  /*4510*/  FSEL R20, R20, R32, P0 ;  /* 0x0000002014147208 */ /* 0x000fe40000000000 */
[----:B------:R-:W-:Y:S01]  /*4520*/  FSEL R21, R21, R33, P0 ;  /* 0x0000002115157208 */ /* 0x000fe20000000000 */
[----:B------:R-:W-:Y:S06]  /*4530*/  BRA `(.L_x_29) ;  /* 0x0000000000647947 */ /* 0x000fec0003800000 */
.L_x_28:
[----:B------:R-:W-:-:S14]  /*4540*/  DSETP.NE.AND P0, PT, R26, RZ, PT ;  /* 0x000000ff1a00722a */ /* 0x000fdc0003f05000 */
[----:B------:R-:W-:Y:S05]  /*4550*/  @!P0 BRA `(.L_x_30) ;  /* 0x0000000000588947 */ /* 0x000fea0003800000 */
[----:B------:R-:W-:-:S13]  /*4560*/  ISETP.GE.AND P0, PT, R27, RZ, PT ;  /* 0x000000ff1b00720c */ /* 0x000fda0003f06270 */
[----:B------:R-:W-:Y:S02]  /*4570*/  @!P0 IMAD.MOV.U32 R20, RZ, RZ, 0x0 ;  /* 0x00000000ff148424 */ /* 0x000fe400078e00ff */
[----:B------:R-:W-:Y:S01]  /*4580*/  @!P0 IMAD.MOV.U32 R21, RZ, RZ, -0x80000 ;  /* 0xfff80000ff158424 */ /* 0x000fe200078e00ff */
[----:B------:R-:W-:Y:S06]  /*4590*/  @!P0 BRA `(.L_x_29) ;  /* 0x00000000004c8947 */ /* 0x000fec0003800000 */
[----:B------:R-:W-:-:S13]  /*45a0*/  ISETP.GT.AND P0, PT, R27, 0x7fefffff, PT ;  /* 0x7fefffff1b00780c */ /* 0x000fda0003f04270 */
[----:B------:R-:W-:Y:S05]  /*45b0*/  @P0 BRA `(.L_x_30) ;  /* 0x0000000000400947 */ /* 0x000fea0003800000 */
[----:B------:R-:W-:Y:S01]  /*45c0*/  DMUL R34, R26, 8.11296384146066816958e+31 ;  /* 0x469000001a227828 */ /* 0x000fe20000000000 */
[----:B------:R-:W-:Y:S02]  /*45d0*/  IMAD.MOV.U32 R32, RZ, RZ, RZ ;  /* 0x000000ffff207224 */ /* 0x000fe400078e00ff */
[----:B------:R-:W-:Y:S02]  /*45e0*/  IMAD.MOV.U32 R26, RZ, RZ, 0x0 ;  /* 0x00000000ff1a7424 */ /* 0x000fe400078e00ff */
[----:B------:R-:W-:Y:S01]  /*45f0*/  IMAD.MOV.U32 R27, RZ, RZ, 0x3fd80000 ;  /* 0x3fd80000ff1b7424 */ /* 0x000fe200078e00ff */
[----:B------:R-:W0:Y:S02]  /*4600*/  MUFU.RSQ64H R33, R35 ;  /* 0x0000002300217308 */ /* 0x000e240000001c00 */
[----:B0-----:R-:W-:-:S08]  /*4610*/  DMUL R20, R32, R32 ;  /* 0x0000002020147228 */ /* 0x001fd00000000000 */
[----:B------:R-:W-:-:S08]  /*4620*/  DFMA R20, R34, -R20, 1 ;  /* 0x3ff000002214742b */ /* 0x000fd00000000814 */
[----:B------:R-:W-:Y:S02]  /*4630*/  DFMA R26, R20, R26, 0.5 ;  /* 0x3fe00000141a742b */ /* 0x000fe4000000001a */
[----:B------:R-:W-:-:S08]  /*4640*/  DMUL R20, R32, R20 ;  /* 0x0000001420147228 */ /* 0x000fd00000000000 */
[----:B------:R-:W-:-:S08]  /*4650*/  DFMA R26, R26, R20, R32 ;  /* 0x000000141a1a722b */ /* 0x000fd00000000020 */
[----:B------:R-:W-:Y:S02]  /*4660*/  DMUL R20, R34, R26 ;  /* 0x0000001a22147228 */ /* 0x000fe40000000000 */
[----:B------:R-:W-:-:S06]  /*4670*/  VIADD R27, R27, 0xfff00000 ;  /* 0xfff000001b1b7836 */ /* 0x000fcc0000000000 */
[----:B------:R-:W-:-:S08]  /*4680*/  DFMA R32, R20, -R20, R34 ;  /* 0x800000141420722b */ /* 0x000fd00000000022 */
[----:B------:R-:W-:-:S10]  /*4690*/  DFMA R20, R26, R32, R20 ;  /* 0x000000201a14722b */ /* 0x000fd40000000014 */
[----:B------:R-:W-:Y:S01]  /*46a0*/  VIADD R21, R21, 0xfcb00000 ;  /* 0xfcb0000015157836 */ /* 0x000fe20000000000 */
[----:B------:R-:W-:Y:S06]  /*46b0*/  BRA `(.L_x_29) ;  /* 0x0000000000047947 */ /* 0x000fec0003800000 */
.L_x_30:
[----:B------:R-:W-:-:S11]  /*46c0*/  DADD R20, R26, R26 ;  /* 0x000000001a147229 */ /* 0x000fd6000000001a */
.L_x_29:
[----:B------:R-:W-:Y:S05]  /*46d0*/  BSYNC.RECONVERGENT B1 ;  /* 0x0000000000017941 */ /* 0x000fea0003800200 */
.L_x_27:
[----:B------:R-:W-:Y:S02]  /*46e0*/  IMAD.MOV.U32 R29, RZ, RZ, 0x0 ;  /* 0x00000000ff1d7424 */ /* 0x000fe400078e00ff */
[----:B------:R-:W-:Y:S02]  /*46f0*/  IMAD.MOV.U32 R36, RZ, RZ, R20 ;  /* 0x000000ffff247224 */ /* 0x000fe400078e0014 */
[----:B------:R-:W-:Y:S01]  /*4700*/  IMAD.MOV.U32 R37, RZ, RZ, R21 ;  /* 0x000000ffff257224 */ /* 0x000fe200078e0015 */
[----:B------:R-:W-:Y:S06]  /*4710*/  RET.REL.NODEC R28 `(_Z19monte_carlo_eu_callPddddddjii) ;  /* 0xffffffb81c387950 */ /* 0x000fec0003c3ffff */
.L_x_31:
[----:B------:R-:W-:-:S00]  /*4720*/  BRA `(.L_x_31) ;  /* 0xfffffffc00fc7947 */ /* 0x000fc0000383ffff */
[----:B------:R-:W-:-:S00]  /*4730*/  NOP ;  /* 0x0000000000007918 */ /* 0x000fc00000000000 */
        /* <DEDUP_REMOVED lines=12> */
.L_x_33:


//--------------------- .nv.global.init           --------------------------
	.section	.nv.global.init,"aw",@progbits
	.align	4
.nv.global.init:
	.type		mrg32k3aM1SubSeq,@object
	.size		mrg32k3aM1SubSeq,(mrg32k3aM2SubSeq - mrg32k3aM1SubSeq)
mrg32k3aM1SubSeq:
        /*0000*/ 	.byte	0x0b, 0xcc, 0xee, 0x04, 0x73, 0x29, 0x8b, 0x6f, 0xf6, 0x53, 0x03, 0xf6, 0x23, 0xf6, 0xea, 0xda
        /* <DEDUP_REMOVED lines=125> */
	.type		mrg32k3aM2SubSeq,@object
	.size		mrg32k3aM2SubSeq,(mrg32k3aM1 - mrg32k3aM2SubSeq)
mrg32k3aM2SubSeq:
        /* <DEDUP_REMOVED lines=126> */
	.type		mrg32k3aM1,@object
	.size		mrg32k3aM1,(mrg32k3aM1Seq - mrg32k3aM1)
mrg32k3aM1:
        /* <DEDUP_REMOVED lines=144> */
	.type		mrg32k3aM1Seq,@object
	.size		mrg32k3aM1Seq,(mrg32k3aM2 - mrg32k3aM1Seq)
mrg32k3aM1Seq:
        /* <DEDUP_REMOVED lines=144> */
	.type		mrg32k3aM2,@object
	.size		mrg32k3aM2,(mrg32k3aM2Seq - mrg32k3aM2)
mrg32k3aM2:
        /* <DEDUP_REMOVED lines=144> */
	.type		mrg32k3aM2Seq,@object
	.size		mrg32k3aM2Seq,(precalc_xorwow_matrix - mrg32k3aM2Seq)
mrg32k3aM2Seq:
        /* <DEDUP_REMOVED lines=144> */
	.type		precalc_xorwow_matrix,@object
	.size		precalc_xorwow_matrix,(precalc_xorwow_offset_matrix - precalc_xorwow_matrix)
precalc_xorwow_matrix:
        /* <DEDUP_REMOVED lines=6400> */
	.type		precalc_xorwow_offset_matrix,@object
	.size		precalc_xorwow_offset_matrix,(.L_1 - precalc_xorwow_offset_matrix)
precalc_xorwow_offset_matrix:
        /* <DEDUP_REMOVED lines=6400> */
.L_1:


//--------------------- .nv.shared.reserved.0     --------------------------
	.section	.nv.shared.reserved.0,"aw",@nobits
	.weak		__nv_reservedSMEM_offset_0_alias
	.size		__nv_reservedSMEM_offset_0_alias, 0, 64
	.other		__nv_reservedSMEM_offset_0_alias,@"STO_CUDA_RESERVED_SHARED STV_DEFAULT"
__nv_reservedSMEM_offset_0_alias:
	.zero		0
	.zero		64


//--------------------- .nv.constant0._Z19monte_carlo_eu_callPddddddjii --------------------------
	.section	.nv.constant0._Z19monte_carlo_eu_callPddddddjii,"a",@progbits
	.sectionflags	@""
	.align	4
.nv.constant0._Z19monte_carlo_eu_callPddddddjii:
	.zero		956


//--------------------- SYMBOLS --------------------------

	.type		.nv.reservedSmem.offset0,@object
	.size		.nv.reservedSmem.offset0,0x4
